	.target	sm_80

	.elftype	@"ET_EXEC"


//--------------------- .note.nv.tkinfo           --------------------------
	.section	.note.nv.tkinfo,"",@"SHT_NOTE"
	.sectionflags	@"SHF_NOTE_NV_TKINFO"
	.tkinfo
        /*0018*/ 	.word	0x00000002
        /*0030*/ 	.string	""
        /*0030*/ 	.string	"ptxas"
        /*0030*/ 	.string	"Cuda compilation tools, release 13.0, V13.0.88"
        /*0030*/ 	.string	"Build cuda_13.0.r13.0/compiler.36424714_0"
        /*0030*/ 	.string	"-v  -suppress-debug-info  -lineinfo  -arch sm_80 "



//--------------------- .note.nv.cuinfo           --------------------------
	.section	.note.nv.cuinfo,"",@"SHT_NOTE"
	.sectionflags	@"SHF_NOTE_NV_CUINFO"
        /*0018*/ 	.short	0x0002
        /*001a*/ 	.short	0x0050
        /*001c*/ 	.short	0x0082
	.zero		2


//--------------------- .nv.info                  --------------------------
	.section	.nv.info,"",@"SHT_CUDA_INFO"
	.align	4


	//----- nvinfo : EIATTR_REGCOUNT
	.align		4
        /*0000*/ 	.byte	0x04, 0x2f
        /*0002*/ 	.short	(.L_1 - .L_0)
	.align		4
.L_0:
        /*0004*/ 	.word	index@(matmul_kernel)
        /*0008*/ 	.word	0x00000062


	//----- nvinfo : EIATTR_FRAME_SIZE
	.align		4
.L_1:
        /*000c*/ 	.byte	0x04, 0x11
        /*000e*/ 	.short	(.L_3 - .L_2)
	.align		4
.L_2:
        /*0010*/ 	.word	index@(matmul_kernel)
        /*0014*/ 	.word	0x00000000


	//----- nvinfo : EIATTR_MIN_STACK_SIZE
	.align		4
.L_3:
        /*0018*/ 	.byte	0x04, 0x12
        /*001a*/ 	.short	(.L_5 - .L_4)
	.align		4
.L_4:
        /*001c*/ 	.word	index@(matmul_kernel)
        /*0020*/ 	.word	0x00000000
.L_5:


//--------------------- .nv.info.matmul_kernel    --------------------------
	.section	.nv.info.matmul_kernel,"",@"SHT_CUDA_INFO"
	.sectionflags	@""
	.align	4


	//----- nvinfo : EIATTR_CUDA_API_VERSION
	.align		4
        /*0000*/ 	.byte	0x04, 0x37
        /*0002*/ 	.short	(.L_7 - .L_6)
.L_6:
        /*0004*/ 	.word	0x00000082


	//----- nvinfo : EIATTR_SW2861232_WAR
	.align		4
.L_7:
        /*0008*/ 	.byte	0x01, 0x35
	.zero		2


	//----- nvinfo : EIATTR_PARAM_CBANK
	.align		4
        /*000c*/ 	.byte	0x04, 0x0a
        /*000e*/ 	.short	(.L_9 - .L_8)
	.align		4
.L_8:
        /*0010*/ 	.word	index@(.nv.constant0.matmul_kernel)
        /*0014*/ 	.short	0x0160
        /*0016*/ 	.short	0x0050


	//----- nvinfo : EIATTR_CBANK_PARAM_SIZE
	.align		4
.L_9:
        /*0018*/ 	.byte	0x03, 0x19
        /*001a*/ 	.short	0x0050


	//----- nvinfo : EIATTR_KPARAM_INFO
	.align		4
        /*001c*/ 	.byte	0x04, 0x17
        /*001e*/ 	.short	(.L_11 - .L_10)
.L_10:
        /*0020*/ 	.word	0x00000000
        /*0024*/ 	.short	0x000d
        /*0026*/ 	.short	0x0048
        /*0028*/ 	.byte	0x00, 0xf4, 0x21, 0x00


	//----- nvinfo : EIATTR_KPARAM_INFO
	.align		4
.L_11:
        /*002c*/ 	.byte	0x04, 0x17
        /*002e*/ 	.short	(.L_13 - .L_12)
.L_12:
        /*0030*/ 	.word	0x00000000
        /*0034*/ 	.short	0x000c
        /*0036*/ 	.short	0x0040
        /*0038*/ 	.byte	0x00, 0xf4, 0x21, 0x00


	//----- nvinfo : EIATTR_KPARAM_INFO
	.align		4
.L_13:
        /*003c*/ 	.byte	0x04, 0x17
        /*003e*/ 	.short	(.L_15 - .L_14)
.L_14:
        /*0040*/ 	.word	0x00000000
        /*0044*/ 	.short	0x000b
        /*0046*/ 	.short	0x0038
        /*0048*/ 	.byte	0x00, 0xf0, 0x11, 0x00


	//----- nvinfo : EIATTR_KPARAM_INFO
	.align		4
.L_15:
        /*004c*/ 	.byte	0x04, 0x17
        /*004e*/ 	.short	(.L_17 - .L_16)
.L_16:
        /*0050*/ 	.word	0x00000000
        /*0054*/ 	.short	0x000a
        /*0056*/ 	.short	0x0034
        /*0058*/ 	.byte	0x00, 0xf0, 0x11, 0x00


	//----- nvinfo : EIATTR_KPARAM_INFO
	.align		4
.L_17:
        /*005c*/ 	.byte	0x04, 0x17
        /*005e*/ 	.short	(.L_19 - .L_18)
.L_18:
        /*0060*/ 	.word	0x00000000
        /*0064*/ 	.short	0x0009
        /*0066*/ 	.short	0x0030
        /*0068*/ 	.byte	0x00, 0xf0, 0x11, 0x00


	//----- nvinfo : EIATTR_KPARAM_INFO
	.align		4
.L_19:
        /*006c*/ 	.byte	0x04, 0x17
        /*006e*/ 	.short	(.L_21 - .L_20)
.L_20:
        /*0070*/ 	.word	0x00000000
        /*0074*/ 	.short	0x0008
        /*0076*/ 	.short	0x002c
        /*0078*/ 	.byte	0x00, 0xf0, 0x11, 0x00


	//----- nvinfo : EIATTR_KPARAM_INFO
	.align		4
.L_21:
        /*007c*/ 	.byte	0x04, 0x17
        /*007e*/ 	.short	(.L_23 - .L_22)
.L_22:
        /*0080*/ 	.word	0x00000000
        /*0084*/ 	.short	0x0007
        /*0086*/ 	.short	0x0028
        /*0088*/ 	.byte	0x00, 0xf0, 0x11, 0x00


	//----- nvinfo : EIATTR_KPARAM_INFO
	.align		4
.L_23:
        /*008c*/ 	.byte	0x04, 0x17
        /*008e*/ 	.short	(.L_25 - .L_24)
.L_24:
        /*0090*/ 	.word	0x00000000
        /*0094*/ 	.short	0x0006
        /*0096*/ 	.short	0x0024
        /*0098*/ 	.byte	0x00, 0xf0, 0x11, 0x00


	//----- nvinfo : EIATTR_KPARAM_INFO
	.align		4
.L_25:
        /*009c*/ 	.byte	0x04, 0x17
        /*009e*/ 	.short	(.L_27 - .L_26)
.L_26:
        /*00a0*/ 	.word	0x00000000
        /*00a4*/ 	.short	0x0005
        /*00a6*/ 	.short	0x0020
        /*00a8*/ 	.byte	0x00, 0xf0, 0x11, 0x00


	//----- nvinfo : EIATTR_KPARAM_INFO
	.align		4
.L_27:
        /*00ac*/ 	.byte	0x04, 0x17
        /*00ae*/ 	.short	(.L_29 - .L_28)
.L_28:
        /*00b0*/ 	.word	0x00000000
        /*00b4*/ 	.short	0x0004
        /*00b6*/ 	.short	0x001c
        /*00b8*/ 	.byte	0x00, 0xf0, 0x11, 0x00


	//----- nvinfo : EIATTR_KPARAM_INFO
	.align		4
.L_29:
        /*00bc*/ 	.byte	0x04, 0x17
        /*00be*/ 	.short	(.L_31 - .L_30)
.L_30:
        /*00c0*/ 	.word	0x00000000
        /*00c4*/ 	.short	0x0003
        /*00c6*/ 	.short	0x0018
        /*00c8*/ 	.byte	0x00, 0xf0, 0x11, 0x00


	//----- nvinfo : EIATTR_KPARAM_INFO
	.align		4
.L_31:
        /*00cc*/ 	.byte	0x04, 0x17
        /*00ce*/ 	.short	(.L_33 - .L_32)
.L_32:
        /*00d0*/ 	.word	0x00000000
        /*00d4*/ 	.short	0x0002
        /*00d6*/ 	.short	0x0010
        /*00d8*/ 	.byte	0x00, 0xf4, 0x21, 0x00


	//----- nvinfo : EIATTR_KPARAM_INFO
	.align		4
.L_33:
        /*00dc*/ 	.byte	0x04, 0x17
        /*00de*/ 	.short	(.L_35 - .L_34)
.L_34:
        /*00e0*/ 	.word	0x00000000
        /*00e4*/ 	.short	0x0001
        /*00e6*/ 	.short	0x0008
        /*00e8*/ 	.byte	0x00, 0xf4, 0x21, 0x00


	//----- nvinfo : EIATTR_KPARAM_INFO
	.align		4
.L_35:
        /*00ec*/ 	.byte	0x04, 0x17
        /*00ee*/ 	.short	(.L_37 - .L_36)
.L_36:
        /*00f0*/ 	.word	0x00000000
        /*00f4*/ 	.short	0x0000
        /*00f6*/ 	.short	0x0000
        /*00f8*/ 	.byte	0x00, 0xf4, 0x21, 0x00


	//----- nvinfo : EIATTR_MAXREG_COUNT
	.align		4
.L_37:
        /*00fc*/ 	.byte	0x03, 0x1b
        /*00fe*/ 	.short	0x0080


	//----- nvinfo : EIATTR_NUM_BARRIERS
	.align		4
        /*0100*/ 	.byte	0x02, 0x4c
        /*0102*/ 	.byte	0x01
	.zero		1


	//----- nvinfo : EIATTR_MERCURY_ISA_VERSION
	.align		4
        /*0104*/ 	.byte	0x03, 0x5f
        /*0106*/ 	.short	0x0000


	//----- nvinfo : EIATTR_EXIT_INSTR_OFFSETS
	.align		4
        /*0108*/ 	.byte	0x04, 0x1c
        /*010a*/ 	.short	(.L_39 - .L_38)


	//   ....[0]....
.L_38:
        /*010c*/ 	.word	0x00001d90


	//   ....[1]....
        /*0110*/ 	.word	0x00001dc0


	//----- nvinfo : EIATTR_REQNTID
	.align		4
.L_39:
        /*0114*/ 	.byte	0x04, 0x10
        /*0116*/ 	.short	(.L_41 - .L_40)
.L_40:
        /*0118*/ 	.word	0x00000200
        /*011c*/ 	.word	0x00000001
        /*0120*/ 	.word	0x00000001
.L_41:


//--------------------- .nv.callgraph             --------------------------
	.section	.nv.callgraph,"",@"SHT_CUDA_CALLGRAPH"
	.align	4
	.sectionentsize	8
	.align		4
        /*0000*/ 	.word	0x00000000
	.align		4
        /*0004*/ 	.word	0xffffffff
	.align		4
        /*0008*/ 	.word	0x00000000
	.align		4
        /*000c*/ 	.word	0xfffffffe
	.align		4
        /*0010*/ 	.word	0x00000000
	.align		4
        /*0014*/ 	.word	0xfffffffd
	.align		4
        /*0018*/ 	.word	0x00000000
	.align		4
        /*001c*/ 	.word	0xfffffffc


//--------------------- .nv.rel.action            --------------------------
	.section	.nv.rel.action,"",@"SHT_CUDA_RELOCINFO"
	.align	8
	.sectionentsize	8
        /*0000*/ 	.byte	0x73, 0x00, 0x00, 0x00, 0x00, 0x00, 0x00, 0x00, 0x00, 0x00, 0x00, 0x11, 0x25, 0x00, 0x05, 0x36


//--------------------- .nv.constant0.matmul_kernel --------------------------
	.section	.nv.constant0.matmul_kernel,"a",@progbits
	.sectionflags	@""
	.align	4
.nv.constant0.matmul_kernel:
	.zero		432


//--------------------- .text.matmul_kernel       --------------------------
	.section	.text.matmul_kernel,"ax",@progbits
	.sectioninfo	@"SHI_REGISTERS=98"
	.align	128
        .global         matmul_kernel
        .type           matmul_kernel,@function
        .size           matmul_kernel,(.L_x_3 - matmul_kernel)
        .other          matmul_kernel,@"STO_CUDA_ENTRY STV_DEFAULT"
matmul_kernel:
.text.matmul_kernel:
[----:B------:R-:W-:Y:S02]  /*0000*/  IMAD.MOV.U32 R1, RZ, RZ, c[0x0][0x28] ;  /* 0x00000a00ff017624 */ /* 0x000fe400078e00ff */
[----:B------:R-:W-:Y:S01]  /*0010*/  IMAD.MOV.U32 R6, RZ, RZ, 0x3f ;  /* 0x0000003fff067424 */ /* 0x000fe200078e00ff */
[----:B------:R-:W0:Y:S01]  /*0020*/  S2R R5, SR_CTAID.X ;  /* 0x0000000000057919 */ /* 0x000e220000002500 */
[----:B------:R-:W-:Y:S01]  /*0030*/  IMAD.MOV.U32 R54, RZ, RZ, c[0x0][0x180] ;  /* 0x00006000ff367624 */ /* 0x000fe200078e00ff */
[----:B------:R-:W-:Y:S02]  /*0040*/  ULDC.64 UR6, c[0x0][0x118] ;  /* 0x0000460000067ab9 */ /* 0x000fe40000000a00 */
[----:B------:R-:W-:Y:S02]  /*0050*/  IADD3 R0, R6, c[0x0][0x17c], RZ ;  /* 0x00005f0006007a10 */ /* 0x000fe40007ffe0ff */
[----:B------:R-:W-:Y:S02]  /*0060*/  IADD3 R54, R54, 0x3f, RZ ;  /* 0x0000003f36367810 */ /* 0x000fe40007ffe0ff */
[----:B------:R-:W-:-:S04]  /*0070*/  SHF.R.S32.HI R3, RZ, 0x1f, R0 ;  /* 0x0000001fff037819 */ /* 0x000fc80000011400 */
[----:B------:R-:W-:-:S04]  /*0080*/  LEA.HI R3, R3, R0, RZ, 0x6 ;  /* 0x0000000003037211 */ /* 0x000fc800078f30ff */
[----:B------:R-:W-:-:S05]  /*0090*/  SHF.R.S32.HI R3, RZ, 0x6, R3 ;  /* 0x00000006ff037819 */ /* 0x000fca0000011403 */
[----:B------:R-:W-:Y:S01]  /*00a0*/  IMAD.SHL.U32 R4, R3, 0x8, RZ ;  /* 0x0000000803047824 */ /* 0x000fe200078e00ff */
[----:B0-----:R-:W-:-:S04]  /*00b0*/  IABS R10, R5 ;  /* 0x00000005000a7213 */ /* 0x001fc80000000000 */
[-C--:B------:R-:W-:Y:S02]  /*00c0*/  IABS R7, R4.reuse ;  /* 0x0000000400077213 */ /* 0x080fe40000000000 */
[----:B------:R-:W-:Y:S02]  /*00d0*/  IABS R11, R4 ;  /* 0x00000004000b7213 */ /* 0x000fe40000000000 */
[----:B------:R-:W0:Y:S08]  /*00e0*/  I2F.RP R0, R7 ;  /* 0x0000000700007306 */ /* 0x000e300000209400 */
[----:B0-----:R-:W0:Y:S02]  /*00f0*/  MUFU.RCP R0, R0 ;  /* 0x0000000000007308 */ /* 0x001e240000001000 */
[----:B0-----:R-:W-:Y:S01]  /*0100*/  IADD3 R2, R0, 0xffffffe, RZ ;  /* 0x0ffffffe00027810 */ /* 0x001fe20007ffe0ff */
[----:B------:R-:W-:-:S05]  /*0110*/  IMAD.MOV R0, RZ, RZ, -R11 ;  /* 0x000000ffff007224 */ /* 0x000fca00078e0a0b */
[----:B------:R0:W1:Y:S02]  /*0120*/  F2I.FTZ.U32.TRUNC.NTZ R3, R2 ;  /* 0x0000000200037305 */ /* 0x000064000021f000 */
[----:B0-----:R-:W-:Y:S02]  /*0130*/  IMAD.MOV.U32 R2, RZ, RZ, RZ ;  /* 0x000000ffff027224 */ /* 0x001fe400078e00ff */
[----:B-1----:R-:W-:-:S04]  /*0140*/  IMAD.MOV R8, RZ, RZ, -R3 ;  /* 0x000000ffff087224 */ /* 0x002fc800078e0a03 */
[----:B------:R-:W-:Y:S02]  /*0150*/  IMAD R9, R8, R7, RZ ;  /* 0x0000000708097224 */ /* 0x000fe400078e02ff */
[----:B------:R-:W-:Y:S02]  /*0160*/  IMAD.MOV.U32 R8, RZ, RZ, R10 ;  /* 0x000000ffff087224 */ /* 0x000fe400078e000a */
[----:B------:R-:W-:-:S06]  /*0170*/  IMAD.HI.U32 R3, R3, R9, R2 ;  /* 0x0000000903037227 */ /* 0x000fcc00078e0002 */
[----:B------:R-:W-:-:S04]  /*0180*/  IMAD.HI.U32 R3, R3, R8, RZ ;  /* 0x0000000803037227 */ /* 0x000fc800078e00ff */
[----:B------:R-:W-:-:S05]  /*0190*/  IMAD R0, R3, R0, R8 ;  /* 0x0000000003007224 */ /* 0x000fca00078e0208 */
[----:B------:R-:W-:-:S13]  /*01a0*/  ISETP.GT.U32.AND P1, PT, R7, R0, PT ;  /* 0x000000000700720c */ /* 0x000fda0003f24070 */
[----:B------:R-:W-:Y:S01]  /*01b0*/  @!P1 IMAD.IADD R0, R0, 0x1, -R7 ;  /* 0x0000000100009824 */ /* 0x000fe200078e0a07 */
[----:B------:R-:W-:Y:S02]  /*01c0*/  @!P1 IADD3 R3, R3, 0x1, RZ ;  /* 0x0000000103039810 */ /* 0x000fe40007ffe0ff */
[----:B------:R-:W-:Y:S02]  /*01d0*/  ISETP.NE.AND P1, PT, R4, RZ, PT ;  /* 0x000000ff0400720c */ /* 0x000fe40003f25270 */
[----:B------:R-:W-:Y:S02]  /*01e0*/  ISETP.GE.U32.AND P0, PT, R0, R7, PT ;  /* 0x000000070000720c */ /* 0x000fe40003f06070 */
[----:B------:R-:W-:-:S04]  /*01f0*/  LOP3.LUT R0, R5, R4, RZ, 0x3c, !PT ;  /* 0x0000000405007212 */ /* 0x000fc800078e3cff */
[----:B------:R-:W-:Y:S02]  /*0200*/  ISETP.GE.AND P2, PT, R0, RZ, PT ;  /* 0x000000ff0000720c */ /* 0x000fe40003f46270 */
[----:B------:R-:W-:-:S05]  /*0210*/  IADD3 R0, R6, c[0x0][0x178], RZ ;  /* 0x00005e0006007a10 */ /* 0x000fca0007ffe0ff */
[----:B------:R-:W-:-:S05]  /*0220*/  @P0 IADD3 R3, R3, 0x1, RZ ;  /* 0x0000000103030810 */ /* 0x000fca0007ffe0ff */
[----:B------:R-:W-:Y:S01]  /*0230*/  IMAD.MOV.U32 R2, RZ, RZ, R3 ;  /* 0x000000ffff027224 */ /* 0x000fe200078e0003 */
[----:B------:R-:W-:-:S03]  /*0240*/  SHF.R.S32.HI R3, RZ, 0x1f, R0 ;  /* 0x0000001fff037819 */ /* 0x000fc60000011400 */
[----:B------:R-:W-:Y:S01]  /*0250*/  @!P2 IMAD.MOV R2, RZ, RZ, -R2 ;  /* 0x000000ffff02a224 */ /* 0x000fe200078e0a02 */
[----:B------:R-:W-:Y:S02]  /*0260*/  @!P1 LOP3.LUT R2, RZ, R4, RZ, 0x33, !PT ;  /* 0x00000004ff029212 */ /* 0x000fe400078e33ff */
[----:B------:R-:W-:-:S03]  /*0270*/  LEA.HI R3, R3, R0, RZ, 0x6 ;  /* 0x0000000003037211 */ /* 0x000fc600078f30ff */
[----:B------:R-:W-:Y:S02]  /*0280*/  IMAD.SHL.U32 R6, R2, 0x8, RZ ;  /* 0x0000000802067824 */ /* 0x000fe400078e00ff */
[----:B------:R-:W-:-:S03]  /*0290*/  IMAD.MOV R2, RZ, RZ, -R2 ;  /* 0x000000ffff027224 */ /* 0x000fc600078e0a02 */
[----:B------:R-:W-:Y:S01]  /*02a0*/  LEA.HI.SX32 R3, R3, -R6, 0x1a ;  /* 0x8000000603037211 */ /* 0x000fe200078fd2ff */
[----:B------:R-:W-:-:S03]  /*02b0*/  IMAD R11, R4, R2, R5 ;  /* 0x00000002040b7224 */ /* 0x000fc600078e0205 */
[----:B------:R-:W-:-:S04]  /*02c0*/  IMNMX R8, R3, 0x8, PT ;  /* 0x0000000803087817 */ /* 0x000fc80003800200 */
[-C--:B------:R-:W-:Y:S02]  /*02d0*/  IABS R7, R8.reuse ;  /* 0x0000000800077213 */ /* 0x080fe40000000000 */
[----:B------:R-:W-:Y:S02]  /*02e0*/  IABS R4, R8 ;  /* 0x0000000800047213 */ /* 0x000fe40000000000 */
[----:B------:R-:W0:Y:S08]  /*02f0*/  I2F.RP R0, R7 ;  /* 0x0000000700007306 */ /* 0x000e300000209400 */
[----:B0-----:R-:W0:Y:S02]  /*0300*/  MUFU.RCP R0, R0 ;  /* 0x0000000000007308 */ /* 0x001e240000001000 */
[----:B0-----:R-:W-:Y:S01]  /*0310*/  IADD3 R3, R0, 0xffffffe, RZ ;  /* 0x0ffffffe00037810 */ /* 0x001fe20007ffe0ff */
[----:B------:R-:W-:-:S05]  /*0320*/  IMAD.MOV R0, RZ, RZ, -R4 ;  /* 0x000000ffff007224 */ /* 0x000fca00078e0a04 */
[----:B------:R-:W0:Y:S02]  /*0330*/  F2I.FTZ.U32.TRUNC.NTZ R3, R3 ;  /* 0x0000000300037305 */ /* 0x000e24000021f000 */
[----:B0-----:R-:W-:-:S04]  /*0340*/  IMAD.MOV R9, RZ, RZ, -R3 ;  /* 0x000000ffff097224 */ /* 0x001fc800078e0a03 */
[----:B------:R-:W-:Y:S01]  /*0350*/  IMAD.MOV.U32 R2, RZ, RZ, R9 ;  /* 0x000000ffff027224 */ /* 0x000fe200078e0009 */
[----:B------:R-:W-:-:S03]  /*0360*/  IABS R9, R11 ;  /* 0x0000000b00097213 */ /* 0x000fc60000000000 */
[----:B------:R-:W-:Y:S02]  /*0370*/  IMAD R5, R2, R7, RZ ;  /* 0x0000000702057224 */ /* 0x000fe400078e02ff */
[----:B------:R-:W-:-:S04]  /*0380*/  IMAD.MOV.U32 R2, RZ, RZ, RZ ;  /* 0x000000ffff027224 */ /* 0x000fc800078e00ff */
        /* <DEDUP_REMOVED lines=10> */
[----:B------:R-:W0:Y:S05]  /*0430*/  S2R R0, SR_TID.X ;  /* 0x0000000000007919 */ /* 0x000e2a0000002100 */
[----:B------:R-:W-:Y:S02]  /*0440*/  @P0 IADD3 R2, R2, 0x1, RZ ;  /* 0x0000000102020810 */ /* 0x000fe40007ffe0ff */
[----:B------:R-:W-:-:S04]  /*0450*/  ISETP.GT.AND P0, PT, R54, 0x3f, PT ;  /* 0x0000003f3600780c */ /* 0x000fc80003f04270 */
[----:B------:R-:W-:Y:S01]  /*0460*/  @!P2 IMAD.MOV R2, RZ, RZ, -R2 ;  /* 0x000000ffff02a224 */ /* 0x000fe200078e0a02 */
[----:B------:R-:W-:-:S05]  /*0470*/  @!P1 LOP3.LUT R2, RZ, R8, RZ, 0x33, !PT ;  /* 0x00000008ff029212 */ /* 0x000fca00078e33ff */
[----:B------:R-:W-:Y:S02]  /*0480*/  IMAD.MOV R3, RZ, RZ, -R2 ;  /* 0x000000ffff037224 */ /* 0x000fe400078e0a02 */
[----:B------:R-:W-:Y:S01]  /*0490*/  IMAD.SHL.U32 R2, R2, 0x40, RZ ;  /* 0x0000004002027824 */ /* 0x000fe200078e00ff */
[----:B------:R-:W-:Y:S01]  /*04a0*/  @!P0 CS2R R12, SRZ ;  /* 0x00000000000c8805 */ /* 0x000fe2000001ff00 */
[----:B------:R-:W-:Y:S01]  /*04b0*/  IMAD R3, R8, R3, R11 ;  /* 0x0000000308037224 */ /* 0x000fe200078e020b */
[----:B------:R-:W-:Y:S01]  /*04c0*/  @!P0 CS2R R14, SRZ ;  /* 0x00000000000e8805 */ /* 0x000fe2000001ff00 */
[----:B0-----:R-:W-:Y:S02]  /*04d0*/  SHF.R.U32.HI R41, RZ, 0x6, R0 ;  /* 0x00000006ff297819 */ /* 0x001fe40000011600 */
[----:B------:R-:W-:Y:S01]  /*04e0*/  IMAD.IADD R3, R6, 0x1, R3 ;  /* 0x0000000106037824 */ /* 0x000fe200078e0203 */
[C---:B------:R-:W-:Y:S01]  /*04f0*/  LOP3.LUT R40, R0.reuse, 0x3f, RZ, 0xc0, !PT ;  /* 0x0000003f00287812 */ /* 0x040fe200078ec0ff */
[----:B------:R-:W-:Y:S01]  /*0500*/  @!P0 IMAD.SHL.U32 R42, R0, 0x20, RZ ;  /* 0x00000020002a8824 */ /* 0x000fe200078e00ff */
[----:B------:R-:W-:-:S03]  /*0510*/  SGXT.U32 R41, R41, 0x3 ;  /* 0x000000032929781a */ /* 0x000fc60000000000 */
[----:B------:R-:W-:Y:S01]  /*0520*/  IMAD R49, R3, 0x40, R40 ;  /* 0x0000004003317824 */ /* 0x000fe200078e0228 */
[C---:B------:R-:W-:Y:S02]  /*0530*/  LOP3.LUT R43, R2.reuse, R41, RZ, 0xfc, !PT ;  /* 0x00000029022b7212 */ /* 0x040fe400078efcff */
[C-C-:B------:R-:W-:Y:S02]  /*0540*/  LOP3.LUT R44, R2.reuse, 0x8, R41.reuse, 0xfe, !PT ;  /* 0x00000008022c7812 */ /* 0x140fe400078efe29 */
[C-C-:B------:R-:W-:Y:S02]  /*0550*/  LOP3.LUT R45, R2.reuse, 0x10, R41.reuse, 0xfe, !PT ;  /* 0x00000010022d7812 */ /* 0x140fe400078efe29 */
[C-C-:B------:R-:W-:Y:S02]  /*0560*/  LOP3.LUT R46, R2.reuse, 0x18, R41.reuse, 0xfe, !PT ;  /* 0x00000018022e7812 */ /* 0x140fe400078efe29 */
[C-C-:B------:R-:W-:Y:S02]  /*0570*/  LOP3.LUT R47, R2.reuse, 0x20, R41.reuse, 0xfe, !PT ;  /* 0x00000020022f7812 */ /* 0x140fe400078efe29 */
[----:B------:R-:W-:-:S02]  /*0580*/  LOP3.LUT R58, R2, 0x28, R41, 0xfe, !PT ;  /* 0x00000028023a7812 */ /* 0x000fc400078efe29 */
[C-C-:B------:R-:W-:Y:S02]  /*0590*/  LOP3.LUT R60, R2.reuse, 0x30, R41.reuse, 0xfe, !PT ;  /* 0x00000030023c7812 */ /* 0x140fe400078efe29 */
[----:B------:R-:W-:Y:S01]  /*05a0*/  LOP3.LUT R48, R2, 0x38, R41, 0xfe, !PT ;  /* 0x0000003802307812 */ /* 0x000fe200078efe29 */
[----:B------:R-:W-:Y:S05]  /*05b0*/  @!P0 BRA `(.L_x_0) ;  /* 0x0000137000008947 */ /* 0x000fea0003800000 */
[----:B------:R-:W-:Y:S01]  /*05c0*/  IABS R14, c[0x0][0x17c] ;  /* 0x00005f00000e7a13 */ /* 0x000fe20000000000 */
[C---:B------:R-:W-:Y:S01]  /*05d0*/  IMAD.SHL.U32 R50, R0.reuse, 0x2, RZ ;  /* 0x0000000200327824 */ /* 0x040fe200078e00ff */
[----:B------:R-:W-:Y:S01]  /*05e0*/  IABS R16, c[0x0][0x178] ;  /* 0x00005e0000107a13 */ /* 0x000fe20000000000 */
[C---:B------:R-:W-:Y:S01]  /*05f0*/  IMAD.SHL.U32 R42, R0.reuse, 0x20, RZ ;  /* 0x00000020002a7824 */ /* 0x040fe200078e00ff */
[----:B------:R-:W0:Y:S01]  /*0600*/  I2F.RP R4, R14 ;  /* 0x0000000e00047306 */ /* 0x000e220000209400 */
[C---:B------:R-:W-:Y:S01]  /*0610*/  LOP3.LUT R7, R0.reuse, 0x7, RZ, 0xc0, !PT ;  /* 0x0000000700077812 */ /* 0x040fe200078ec0ff */
[----:B------:R-:W-:Y:S01]  /*0620*/  IMAD.SHL.U32 R12, R0, 0x40, RZ ;  /* 0x00000040000c7824 */ /* 0x000fe200078e00ff */
[----:B------:R-:W-:Y:S01]  /*0630*/  SHF.R.U32.HI R8, RZ, 0x2, R0 ;  /* 0x00000002ff087819 */ /* 0x000fe20000011600 */
[----:B------:R-:W-:Y:S01]  /*0640*/  IMAD.MOV.U32 R57, RZ, RZ, c[0x0][0x18c] ;  /* 0x00006300ff397624 */ /* 0x000fe200078e00ff */
[----:B------:R-:W-:Y:S01]  /*0650*/  IABS R17, R47 ;  /* 0x0000002f00117213 */ /* 0x000fe20000000000 */
[C---:B------:R-:W-:Y:S01]  /*0660*/  IMAD.SHL.U32 R52, R7.reuse, 0x80, RZ ;  /* 0x0000008007347824 */ /* 0x040fe200078e00ff */
[----:B------:R-:W-:Y:S01]  /*0670*/  LOP3.LUT R9, R8, 0x60, RZ, 0xc0, !PT ;  /* 0x0000006008097812 */ /* 0x000fe200078ec0ff */
[----:B------:R-:W1:Y:S01]  /*0680*/  I2F.RP R5, R16 ;  /* 0x0000001000057306 */ /* 0x000e620000209400 */
[----:B------:R-:W-:Y:S01]  /*0690*/  IMAD.SHL.U32 R15, R7, 0x10, RZ ;  /* 0x00000010070f7824 */ /* 0x000fe200078e00ff */
[----:B------:R-:W-:Y:S01]  /*06a0*/  SHF.R.S32.HI R7, RZ, 0x1f, R54 ;  /* 0x0000001fff077819 */ /* 0x000fe20000011436 */
[----:B------:R-:W-:Y:S01]  /*06b0*/  IMAD.MOV.U32 R59, RZ, RZ, c[0x0][0x188] ;  /* 0x00006200ff3b7624 */ /* 0x000fe200078e00ff */
[----:B------:R-:W-:Y:S01]  /*06c0*/  LOP3.LUT R9, R9, 0x10, R50, 0xf8, !PT ;  /* 0x0000001009097812 */ /* 0x000fe200078ef832 */
[----:B------:R-:W-:Y:S01]  /*06d0*/  IMAD R53, R40, c[0x0][0x18c], RZ ;  /* 0x0000630028357a24 */ /* 0x000fe200078e02ff */
[----:B------:R-:W-:Y:S01]  /*06e0*/  IABS R13, R58 ;  /* 0x0000003a000d7213 */ /* 0x000fe20000000000 */
[----:B------:R-:W-:Y:S01]  /*06f0*/  IMAD R55, R41, c[0x0][0x188], RZ ;  /* 0x0000620029377a24 */ /* 0x000fe200078e02ff */
[----:B0-----:R-:W0:Y:S01]  /*0700*/  MUFU.RCP R4, R4 ;  /* 0x0000000400047308 */ /* 0x001e220000001000 */
[----:B------:R-:W-:Y:S01]  /*0710*/  LEA.HI R54, R7, R54, RZ, 0x6 ;  /* 0x0000003607367211 */ /* 0x000fe200078f30ff */
[----:B------:R-:W-:Y:S01]  /*0720*/  IMAD.SHL.U32 R57, R57, 0x40, RZ ;  /* 0x0000004039397824 */ /* 0x000fe200078e00ff */
[----:B------:R-:W-:Y:S01]  /*0730*/  IABS R21, R49 ;  /* 0x0000003100157213 */ /* 0x000fe20000000000 */
[----:B------:R-:W-:Y:S01]  /*0740*/  IMAD.SHL.U32 R59, R59, 0x40, RZ ;  /* 0x000000403b3b7824 */ /* 0x000fe200078e00ff */
[----:B------:R-:W-:Y:S01]  /*0750*/  LOP3.LUT R12, R12, 0x400, RZ, 0xc0, !PT ;  /* 0x000004000c0c7812 */ /* 0x000fe200078ec0ff */
[----:B------:R-:W-:Y:S01]  /*0760*/  ULDC UR4, c[0x0][0x180] ;  /* 0x0000600000047ab9 */ /* 0x000fe20000000800 */
[C---:B------:R-:W-:Y:S01]  /*0770*/  LOP3.LUT R62, R41.reuse, 0x8, RZ, 0xfc, !PT ;  /* 0x00000008293e7812 */ /* 0x040fe200078efcff */
[----:B-1----:R-:W1:Y:S01]  /*0780*/  MUFU.RCP R5, R5 ;  /* 0x0000000500057308 */ /* 0x002e620000001000 */
[----:B------:R-:W-:-:S02]  /*0790*/  LOP3.LUT R64, R41, 0x10, RZ, 0xfc, !PT ;  /* 0x0000001029407812 */ /* 0x000fc400078efcff */
[C---:B------:R-:W-:Y:S01]  /*07a0*/  LOP3.LUT R66, R41.reuse, 0x18, RZ, 0xfc, !PT ;  /* 0x0000001829427812 */ /* 0x040fe200078efcff */
[----:B------:R-:W-:Y:S01]  /*07b0*/  IMAD R73, R62, c[0x0][0x188], RZ ;  /* 0x000062003e497a24 */ /* 0x000fe200078e02ff */
[C---:B------:R-:W-:Y:S01]  /*07c0*/  LOP3.LUT R68, R41.reuse, 0x20, RZ, 0xfc, !PT ;  /* 0x0000002029447812 */ /* 0x040fe200078efcff */
[----:B------:R-:W-:Y:S01]  /*07d0*/  IMAD R71, R64, c[0x0][0x188], RZ ;  /* 0x0000620040477a24 */ /* 0x000fe200078e02ff */
[C---:B------:R-:W-:Y:S01]  /*07e0*/  LOP3.LUT R70, R41.reuse, 0x28, RZ, 0xfc, !PT ;  /* 0x0000002829467812 */ /* 0x040fe200078efcff */
[----:B------:R-:W-:Y:S01]  /*07f0*/  IMAD R69, R66, c[0x0][0x188], RZ ;  /* 0x0000620042457a24 */ /* 0x000fe200078e02ff */
[----:B0-----:R-:W-:Y:S01]  /*0800*/  IADD3 R2, R4, 0xffffffe, RZ ;  /* 0x0ffffffe04027810 */ /* 0x001fe20007ffe0ff */
[----:B------:R-:W-:Y:S01]  /*0810*/  IMAD.MOV.U32 R4, RZ, RZ, RZ ;  /* 0x000000ffff047224 */ /* 0x000fe200078e00ff */
[C---:B------:R-:W-:Y:S01]  /*0820*/  LOP3.LUT R72, R41.reuse, 0x30, RZ, 0xfc, !PT ;  /* 0x0000003029487812 */ /* 0x040fe200078efcff */
[----:B------:R-:W-:Y:S01]  /*0830*/  IMAD R65, R70, c[0x0][0x188], RZ ;  /* 0x0000620046417a24 */ /* 0x000fe200078e02ff */
[----:B------:R0:W2:Y:S01]  /*0840*/  F2I.FTZ.U32.TRUNC.NTZ R3, R2 ;  /* 0x0000000200037305 */ /* 0x0000a2000021f000 */
[----:B------:R-:W-:Y:S01]  /*0850*/  LOP3.LUT R74, R41, 0x38, RZ, 0xfc, !PT ;  /* 0x00000038294a7812 */ /* 0x000fe200078efcff */
[----:B------:R-:W-:Y:S01]  /*0860*/  IMAD R67, R68, c[0x0][0x188], RZ ;  /* 0x0000620044437a24 */ /* 0x000fe200078e02ff */
[----:B-1----:R-:W-:Y:S01]  /*0870*/  IADD3 R6, R5, 0xffffffe, RZ ;  /* 0x0ffffffe05067810 */ /* 0x002fe20007ffe0ff */
[----:B------:R-:W-:Y:S01]  /*0880*/  IMAD R63, R72, c[0x0][0x188], RZ ;  /* 0x00006200483f7a24 */ /* 0x000fe200078e02ff */
[----:B------:R-:W-:Y:S01]  /*0890*/  SHF.R.S32.HI R54, RZ, 0x6, R54 ;  /* 0x00000006ff367819 */ /* 0x000fe20000011436 */
[----:B------:R-:W-:-:S02]  /*08a0*/  IMAD R61, R74, c[0x0][0x188], RZ ;  /* 0x000062004a3d7a24 */ /* 0x000fc400078e02ff */
[----:B------:R-:W1:Y:S01]  /*08b0*/  F2I.FTZ.U32.TRUNC.NTZ R5, R6 ;  /* 0x0000000600057305 */ /* 0x000e62000021f000 */
[----:B0-----:R-:W-:Y:S01]  /*08c0*/  IMAD.IADD R2, R52, 0x1, R15 ;  /* 0x0000000134027824 */ /* 0x001fe200078e020f */
[----:B------:R-:W-:-:S04]  /*08d0*/  LOP3.LUT R15, R15, 0x30, R50, 0x78, !PT ;  /* 0x000000300f0f7812 */ /* 0x000fc800078e7832 */
[----:B------:R-:W-:Y:S01]  /*08e0*/  LOP3.LUT R51, R2, R9, RZ, 0x3c, !PT ;  /* 0x0000000902337212 */ /* 0x000fe200078e3cff */
[----:B------:R-:W-:Y:S01]  /*08f0*/  IMAD.MOV.U32 R2, RZ, RZ, RZ ;  /* 0x000000ffff027224 */ /* 0x000fe200078e00ff */
[----:B------:R-:W-:Y:S01]  /*0900*/  IABS R9, R48 ;  /* 0x0000003000097213 */ /* 0x000fe20000000000 */
[----:B--2---:R-:W-:Y:S01]  /*0910*/  IMAD.MOV R11, RZ, RZ, -R3 ;  /* 0x000000ffff0b7224 */ /* 0x004fe200078e0a03 */
[----:B------:R-:W-:Y:S01]  /*0920*/  LOP3.LUT R15, R15, 0xc00, R42, 0xf8, !PT ;  /* 0x00000c000f0f7812 */ /* 0x000fe200078ef82a */
[----:B------:R-:W-:Y:S02]  /*0930*/  IMAD.IADD R51, R12, 0x1, R51 ;  /* 0x000000010c337824 */ /* 0x000fe400078e0233 */
[----:B------:R-:W-:Y:S01]  /*0940*/  IMAD R11, R11, R14, RZ ;  /* 0x0000000e0b0b7224 */ /* 0x000fe200078e02ff */
[----:B------:R-:W-:Y:S01]  /*0950*/  LOP3.LUT R52, R15, R52, RZ, 0xfc, !PT ;  /* 0x000000340f347212 */ /* 0x000fe200078efcff */
[----:B-1----:R-:W-:Y:S02]  /*0960*/  IMAD.MOV R19, RZ, RZ, -R5 ;  /* 0x000000ffff137224 */ /* 0x002fe400078e0a05 */
[----:B------:R-:W-:Y:S01]  /*0970*/  IMAD.HI.U32 R2, R3, R11, R2 ;  /* 0x0000000b03027227 */ /* 0x000fe200078e0002 */
[----:B------:R-:W-:-:S02]  /*0980*/  IABS R11, R60 ;  /* 0x0000003c000b7213 */ /* 0x000fc40000000000 */
[----:B------:R-:W-:Y:S01]  /*0990*/  LOP3.LUT R56, R52, 0x40, RZ, 0x3c, !PT ;  /* 0x0000004034387812 */ /* 0x000fe200078e3cff */
[----:B------:R-:W-:Y:S02]  /*09a0*/  IMAD R19, R19, R16, RZ ;  /* 0x0000001013137224 */ /* 0x000fe400078e02ff */
[----:B------:R-:W-:-:S04]  /*09b0*/  IMAD.HI.U32 R6, R2, R11, RZ ;  /* 0x0000000b02067227 */ /* 0x000fc800078e00ff */
[----:B------:R-:W-:-:S04]  /*09c0*/  IMAD.HI.U32 R8, R2, R17, RZ ;  /* 0x0000001102087227 */ /* 0x000fc800078e00ff */
[----:B------:R-:W-:Y:S02]  /*09d0*/  IMAD.MOV R6, RZ, RZ, -R6 ;  /* 0x000000ffff067224 */ /* 0x000fe400078e0a06 */
[----:B------:R-:W-:Y:S02]  /*09e0*/  IMAD.MOV R8, RZ, RZ, -R8 ;  /* 0x000000ffff087224 */ /* 0x000fe400078e0a08 */
[----:B------:R-:W-:-:S04]  /*09f0*/  IMAD.HI.U32 R3, R2, R9, RZ ;  /* 0x0000000902037227 */ /* 0x000fc800078e00ff */
[----:B------:R-:W-:Y:S01]  /*0a00*/  IMAD.HI.U32 R10, R5, R19, R4 ;  /* 0x00000013050a7227 */ /* 0x000fe200078e0004 */
[----:B------:R-:W-:-:S03]  /*0a10*/  IABS R19, R43 ;  /* 0x0000002b00137213 */ /* 0x000fc60000000000 */
[C---:B------:R-:W-:Y:S01]  /*0a20*/  IMAD R4, R14.reuse, R6, R11 ;  /* 0x000000060e047224 */ /* 0x040fe200078e020b */
[----:B------:R-:W-:Y:S01]  /*0a30*/  IABS R11, R46 ;  /* 0x0000002e000b7213 */ /* 0x000fe20000000000 */
[C---:B------:R-:W-:Y:S01]  /*0a40*/  IMAD R6, R14.reuse, R8, R17 ;  /* 0x000000080e067224 */ /* 0x040fe200078e0211 */
[----:B------:R-:W-:Y:S01]  /*0a50*/  IABS R17, R44 ;  /* 0x0000002c00117213 */ /* 0x000fe20000000000 */
[----:B------:R-:W-:Y:S01]  /*0a60*/  IMAD.MOV R3, RZ, RZ, -R3 ;  /* 0x000000ffff037224 */ /* 0x000fe200078e0a03 */
[----:B------:R-:W-:Y:S01]  /*0a70*/  ISETP.GT.U32.AND P0, PT, R14, R4, PT ;  /* 0x000000040e00720c */ /* 0x000fe20003f04070 */
[----:B------:R-:W-:Y:S01]  /*0a80*/  IMAD.HI.U32 R7, R2, R13, RZ ;  /* 0x0000000d02077227 */ /* 0x000fe200078e00ff */
[----:B------:R-:W-:-:S03]  /*0a90*/  ISETP.GT.U32.AND P5, PT, R14, R6, PT ;  /* 0x000000060e00720c */ /* 0x000fc60003fa4070 */
[----:B------:R-:W-:Y:S02]  /*0aa0*/  IMAD R3, R14, R3, R9 ;  /* 0x000000030e037224 */ /* 0x000fe400078e0209 */
[----:B------:R-:W-:Y:S02]  /*0ab0*/  IMAD.MOV R7, RZ, RZ, -R7 ;  /* 0x000000ffff077224 */ /* 0x000fe400078e0a07 */
[----:B------:R-:W-:Y:S01]  /*0ac0*/  IMAD.HI.U32 R9, R2, R17, RZ ;  /* 0x0000001102097227 */ /* 0x000fe200078e00ff */
[----:B------:R-:W-:-:S03]  /*0ad0*/  ISETP.GT.U32.AND P6, PT, R14, R3, PT ;  /* 0x000000030e00720c */ /* 0x000fc60003fc4070 */
[----:B------:R-:W-:Y:S01]  /*0ae0*/  IMAD R5, R14, R7, R13 ;  /* 0x000000070e057224 */ /* 0x000fe200078e020d */
[----:B------:R-:W-:Y:S01]  /*0af0*/  IABS R13, R45 ;  /* 0x0000002d000d7213 */ /* 0x000fe20000000000 */
[----:B------:R-:W-:Y:S02]  /*0b00*/  IMAD.MOV R9, RZ, RZ, -R9 ;  /* 0x000000ffff097224 */ /* 0x000fe400078e0a09 */
[----:B------:R-:W-:Y:S01]  /*0b10*/  IMAD.HI.U32 R7, R2, R11, RZ ;  /* 0x0000000b02077227 */ /* 0x000fe200078e00ff */
[----:B------:R-:W-:-:S03]  /*0b20*/  ISETP.GT.U32.AND P4, PT, R14, R5, PT ;  /* 0x000000050e00720c */ /* 0x000fc60003f84070 */
[----:B------:R-:W-:Y:S02]  /*0b30*/  IMAD R9, R14, R9, R17 ;  /* 0x000000090e097224 */ /* 0x000fe400078e0211 */
[----:B------:R-:W-:Y:S02]  /*0b40*/  IMAD.MOV R7, RZ, RZ, -R7 ;  /* 0x000000ffff077224 */ /* 0x000fe400078e0a07 */
[----:B------:R-:W-:Y:S01]  /*0b50*/  IMAD.HI.U32 R8, R2, R13, RZ ;  /* 0x0000000d02087227 */ /* 0x000fe200078e00ff */
[----:B------:R-:W-:-:S03]  /*0b60*/  ISETP.GT.U32.AND P3, PT, R14, R9, PT ;  /* 0x000000090e00720c */ /* 0x000fc60003f64070 */
[----:B------:R-:W-:-:S04]  /*0b70*/  IMAD.HI.U32 R10, R10, R21, RZ ;  /* 0x000000150a0a7227 */ /* 0x000fc800078e00ff */
[----:B------:R-:W-:-:S04]  /*0b80*/  IMAD.HI.U32 R2, R2, R19, RZ ;  /* 0x0000001302027227 */ /* 0x000fc800078e00ff */
[C---:B------:R-:W-:Y:S02]  /*0b90*/  IMAD R7, R14.reuse, R7, R11 ;  /* 0x000000070e077224 */ /* 0x040fe400078e020b */
[----:B------:R-:W-:Y:S02]  /*0ba0*/  IMAD.MOV R8, RZ, RZ, -R8 ;  /* 0x000000ffff087224 */ /* 0x000fe400078e0a08 */
[----:B------:R-:W-:Y:S01]  /*0bb0*/  IMAD.MOV R11, RZ, RZ, -R10 ;  /* 0x000000ffff0b7224 */ /* 0x000fe200078e0a0a */
[C---:B------:R-:W-:Y:S01]  /*0bc0*/  ISETP.GT.U32.AND P1, PT, R14.reuse, R7, PT ;  /* 0x000000070e00720c */ /* 0x040fe20003f24070 */
[----:B------:R-:W-:Y:S02]  /*0bd0*/  IMAD.MOV R2, RZ, RZ, -R2 ;  /* 0x000000ffff027224 */ /* 0x000fe400078e0a02 */
[----:B------:R-:W-:Y:S02]  /*0be0*/  IMAD R8, R14, R8, R13 ;  /* 0x000000080e087224 */ /* 0x000fe400078e020d */
[----:B------:R-:W-:-:S02]  /*0bf0*/  IMAD R11, R16, R11, R21 ;  /* 0x0000000b100b7224 */ /* 0x000fc400078e0215 */
[C---:B------:R-:W-:Y:S01]  /*0c00*/  IMAD R10, R14.reuse, R2, R19 ;  /* 0x000000020e0a7224 */ /* 0x040fe200078e0213 */
[----:B------:R-:W-:Y:S01]  /*0c10*/  ISETP.GT.U32.AND P2, PT, R14, R8, PT ;  /* 0x000000080e00720c */ /* 0x000fe20003f44070 */
[--C-:B------:R-:W-:Y:S01]  /*0c20*/  @!P6 IMAD.IADD R3, R3, 0x1, -R14.reuse ;  /* 0x000000010303e824 */ /* 0x100fe200078e0a0e */
[----:B------:R-:W-:Y:S01]  /*0c30*/  LOP3.LUT R2, R0, 0x1c0, RZ, 0xc0, !PT ;  /* 0x000001c000027812 */ /* 0x000fe200078ec0ff */
[--C-:B------:R-:W-:Y:S01]  /*0c40*/  @!P0 IMAD.IADD R4, R4, 0x1, -R14.reuse ;  /* 0x0000000104048824 */ /* 0x100fe200078e0a0e */
[----:B------:R-:W-:Y:S01]  /*0c50*/  ISETP.GT.U32.AND P0, PT, R16, R11, PT ;  /* 0x0000000b1000720c */ /* 0x000fe20003f04070 */
[--C-:B------:R-:W-:Y:S01]  /*0c60*/  @!P4 IMAD.IADD R5, R5, 0x1, -R14.reuse ;  /* 0x000000010505c824 */ /* 0x100fe200078e0a0e */
[----:B------:R-:W-:Y:S01]  /*0c70*/  ISETP.GT.U32.AND P6, PT, R14, R10, PT ;  /* 0x0000000a0e00720c */ /* 0x000fe20003fc4070 */
[--C-:B------:R-:W-:Y:S01]  /*0c80*/  @!P5 IMAD.IADD R6, R6, 0x1, -R14.reuse ;  /* 0x000000010606d824 */ /* 0x100fe200078e0a0e */
[C---:B------:R-:W-:Y:S01]  /*0c90*/  ISETP.GT.U32.AND P4, PT, R14.reuse, R3, PT ;  /* 0x000000030e00720c */ /* 0x040fe20003f84070 */
[--C-:B------:R-:W-:Y:S01]  /*0ca0*/  @!P3 IMAD.IADD R9, R9, 0x1, -R14.reuse ;  /* 0x000000010909b824 */ /* 0x100fe200078e0a0e */
[C---:B------:R-:W-:Y:S01]  /*0cb0*/  ISETP.GT.U32.AND P5, PT, R14.reuse, R4, PT ;  /* 0x000000040e00720c */ /* 0x040fe20003fa4070 */
[--C-:B------:R-:W-:Y:S01]  /*0cc0*/  @!P1 IMAD.IADD R7, R7, 0x1, -R14.reuse ;  /* 0x0000000107079824 */ /* 0x100fe200078e0a0e */
[----:B------:R-:W-:Y:S01]  /*0cd0*/  ISETP.GT.U32.AND P3, PT, R14, R5, PT ;  /* 0x000000050e00720c */ /* 0x000fe20003f64070 */
[----:B------:R-:W-:Y:S01]  /*0ce0*/  @!P2 IMAD.IADD R8, R8, 0x1, -R14 ;  /* 0x000000010808a824 */ /* 0x000fe200078e0a0e */
[----:B------:R-:W-:Y:S01]  /*0cf0*/  SHF.R.U32.HI R13, RZ, 0x2, R2 ;  /* 0x00000002ff0d7819 */ /* 0x000fe20000011602 */
[----:B------:R-:W-:Y:S01]  /*0d00*/  CS2R R18, SRZ ;  /* 0x0000000000127805 */ /* 0x000fe2000001ff00 */
[C---:B------:R-:W-:Y:S01]  /*0d10*/  ISETP.GT.U32.AND P2, PT, R14.reuse, R7, PT ;  /* 0x000000070e00720c */ /* 0x040fe20003f44070 */
[----:B------:R-:W-:Y:S01]  /*0d20*/  @!P0 IMAD.IADD R11, R11, 0x1, -R16 ;  /* 0x000000010b0b8824 */ /* 0x000fe200078e0a10 */
[----:B------:R-:W-:Y:S01]  /*0d30*/  ISETP.GT.U32.AND P0, PT, R14, R6, PT ;  /* 0x000000060e00720c */ /* 0x000fe20003f04070 */
[--C-:B------:R-:W-:Y:S01]  /*0d40*/  @!P6 IMAD.IADD R10, R10, 0x1, -R14.reuse ;  /* 0x000000010a0ae824 */ /* 0x100fe200078e0a0e */
[C---:B------:R-:W-:Y:S01]  /*0d50*/  ISETP.GT.U32.AND P1, PT, R14.reuse, R8, PT ;  /* 0x000000080e00720c */ /* 0x040fe20003f24070 */
[--C-:B------:R-:W-:Y:S01]  /*0d60*/  @!P4 IMAD.IADD R3, R3, 0x1, -R14.reuse ;  /* 0x000000010303c824 */ /* 0x100fe200078e0a0e */
[----:B------:R-:W-:Y:S01]  /*0d70*/  ISETP.GT.U32.AND P4, PT, R14, R9, PT ;  /* 0x000000090e00720c */ /* 0x000fe20003f84070 */
[--C-:B------:R-:W-:Y:S01]  /*0d80*/  @!P5 IMAD.IADD R4, R4, 0x1, -R14.reuse ;  /* 0x000000010404d824 */ /* 0x100fe200078e0a0e */
[----:B------:R-:W-:Y:S01]  /*0d90*/  ISETP.GT.U32.AND P5, PT, R16, R11, PT ;  /* 0x0000000b1000720c */ /* 0x000fe20003fa4070 */
[----:B------:R-:W-:Y:S01]  /*0da0*/  @!P3 IMAD.IADD R5, R5, 0x1, -R14 ;  /* 0x000000010505b824 */ /* 0x000fe200078e0a0e */
[----:B------:R-:W-:-:S02]  /*0db0*/  ISETP.GE.AND P3, PT, R48, RZ, PT ;  /* 0x000000ff3000720c */ /* 0x000fc40003f66270 */
[----:B------:R-:W-:Y:S01]  /*0dc0*/  ISETP.GT.U32.AND P6, PT, R14, R10, PT ;  /* 0x0000000a0e00720c */ /* 0x000fe20003fc4070 */
[--C-:B------:R-:W-:Y:S01]  /*0dd0*/  @!P2 IMAD.IADD R7, R7, 0x1, -R14.reuse ;  /* 0x000000010707a824 */ /* 0x100fe200078e0a0e */
[----:B------:R-:W-:Y:S01]  /*0de0*/  ISETP.GE.AND P2, PT, R58, RZ, PT ;  /* 0x000000ff3a00720c */ /* 0x000fe20003f46270 */
[--C-:B------:R-:W-:Y:S01]  /*0df0*/  @!P0 IMAD.IADD R6, R6, 0x1, -R14.reuse ;  /* 0x0000000106068824 */ /* 0x100fe200078e0a0e */
[----:B------:R-:W-:Y:S01]  /*0e00*/  ISETP.GE.AND P0, PT, R60, RZ, PT ;  /* 0x000000ff3c00720c */ /* 0x000fe20003f06270 */
[--C-:B------:R-:W-:Y:S01]  /*0e10*/  @!P1 IMAD.IADD R8, R8, 0x1, -R14.reuse ;  /* 0x0000000108089824 */ /* 0x100fe200078e0a0e */
[----:B------:R-:W-:Y:S01]  /*0e20*/  ISETP.GE.AND P1, PT, R45, RZ, PT ;  /* 0x000000ff2d00720c */ /* 0x000fe20003f26270 */
[----:B------:R-:W-:Y:S01]  /*0e30*/  @!P4 IMAD.IADD R9, R9, 0x1, -R14 ;  /* 0x000000010909c824 */ /* 0x000fe200078e0a0e */
[----:B------:R-:W-:Y:S01]  /*0e40*/  ISETP.GE.AND P4, PT, R46, RZ, PT ;  /* 0x000000ff2e00720c */ /* 0x000fe20003f86270 */
[----:B------:R-:W-:Y:S01]  /*0e50*/  @!P5 IMAD.IADD R11, R11, 0x1, -R16 ;  /* 0x000000010b0bd824 */ /* 0x000fe200078e0a10 */
[----:B------:R-:W-:Y:S01]  /*0e60*/  ISETP.GE.AND P5, PT, R47, RZ, PT ;  /* 0x000000ff2f00720c */ /* 0x000fe20003fa6270 */
[----:B------:R-:W-:Y:S01]  /*0e70*/  @!P3 IMAD.MOV R3, RZ, RZ, -R3 ;  /* 0x000000ffff03b224 */ /* 0x000fe200078e0a03 */
[----:B------:R-:W-:Y:S01]  /*0e80*/  ISETP.GE.AND P3, PT, R44, RZ, PT ;  /* 0x000000ff2c00720c */ /* 0x000fe20003f66270 */
[----:B------:R-:W-:Y:S01]  /*0e90*/  @!P6 IMAD.IADD R10, R10, 0x1, -R14 ;  /* 0x000000010a0ae824 */ /* 0x000fe200078e0a0e */
[----:B------:R-:W-:Y:S01]  /*0ea0*/  ISETP.GE.AND P6, PT, R43, RZ, PT ;  /* 0x000000ff2b00720c */ /* 0x000fe20003fc6270 */
[----:B------:R-:W-:Y:S01]  /*0eb0*/  @!P2 IMAD.MOV R5, RZ, RZ, -R5 ;  /* 0x000000ffff05a224 */ /* 0x000fe200078e0a05 */
[----:B------:R-:W-:Y:S01]  /*0ec0*/  LOP3.LUT R2, RZ, c[0x0][0x17c], RZ, 0x33, !PT ;  /* 0x00005f00ff027a12 */ /* 0x000fe200078e33ff */
[----:B------:R-:W-:Y:S01]  /*0ed0*/  @!P0 IMAD.MOV R4, RZ, RZ, -R4 ;  /* 0x000000ffff048224 */ /* 0x000fe200078e0a04 */
[----:B------:R-:W-:Y:S01]  /*0ee0*/  ISETP.NE.AND P0, PT, RZ, c[0x0][0x17c], PT ;  /* 0x00005f00ff007a0c */ /* 0x000fe20003f05270 */
[----:B------:R-:W-:Y:S01]  /*0ef0*/  @!P1 IMAD.MOV R8, RZ, RZ, -R8 ;  /* 0x000000ffff089224 */ /* 0x000fe200078e0a08 */
[----:B------:R-:W-:Y:S01]  /*0f00*/  ISETP.GE.AND P1, PT, R49, RZ, PT ;  /* 0x000000ff3100720c */ /* 0x000fe20003f26270 */
[----:B------:R-:W-:Y:S01]  /*0f10*/  @!P4 IMAD.MOV R7, RZ, RZ, -R7 ;  /* 0x000000ffff07c224 */ /* 0x000fe200078e0a07 */
[C---:B------:R-:W-:Y:S01]  /*0f20*/  SEL R3, R2.reuse, R3, !P0 ;  /* 0x0000000302037207 */ /* 0x040fe20004000000 */
[----:B------:R-:W-:Y:S01]  /*0f30*/  @!P5 IMAD.MOV R6, RZ, RZ, -R6 ;  /* 0x000000ffff06d224 */ /* 0x000fe200078e0a06 */
[C---:B------:R-:W-:Y:S01]  /*0f40*/  SEL R4, R2.reuse, R4, !P0 ;  /* 0x0000000402047207 */ /* 0x040fe20004000000 */
[----:B------:R-:W-:Y:S01]  /*0f50*/  @!P3 IMAD.MOV R9, RZ, RZ, -R9 ;  /* 0x000000ffff09b224 */ /* 0x000fe200078e0a09 */
[C---:B------:R-:W-:Y:S01]  /*0f60*/  SEL R5, R2.reuse, R5, !P0 ;  /* 0x0000000502057207 */ /* 0x040fe20004000000 */
[----:B------:R-:W-:Y:S01]  /*0f70*/  @!P6 IMAD.MOV R10, RZ, RZ, -R10 ;  /* 0x000000ffff0ae224 */ /* 0x000fe200078e0a0a */
[C---:B------:R-:W-:Y:S01]  /*0f80*/  SEL R6, R2.reuse, R6, !P0 ;  /* 0x0000000602067207 */ /* 0x040fe20004000000 */
[----:B------:R-:W-:Y:S01]  /*0f90*/  IMAD R39, R3, c[0x0][0x190], RZ ;  /* 0x0000640003277a24 */ /* 0x000fe200078e02ff */
[----:B------:R-:W-:Y:S01]  /*0fa0*/  SEL R7, R2, R7, !P0 ;  /* 0x0000000702077207 */ /* 0x000fe20004000000 */
[----:B------:R-:W-:Y:S01]  /*0fb0*/  IMAD R4, R4, c[0x0][0x190], RZ ;  /* 0x0000640004047a24 */ /* 0x000fe200078e02ff */
[C---:B------:R-:W-:Y:S01]  /*0fc0*/  SEL R8, R2.reuse, R8, !P0 ;  /* 0x0000000802087207 */ /* 0x040fe20004000000 */
[----:B------:R-:W-:Y:S01]  /*0fd0*/  @!P1 IMAD.MOV R11, RZ, RZ, -R11 ;  /* 0x000000ffff0b9224 */ /* 0x000fe200078e0a0b */
[C---:B------:R-:W-:Y:S01]  /*0fe0*/  SEL R9, R2.reuse, R9, !P0 ;  /* 0x0000000902097207 */ /* 0x040fe20004000000 */
[----:B------:R-:W-:Y:S01]  /*0ff0*/  IMAD R5, R5, c[0x0][0x190], RZ ;  /* 0x0000640005057a24 */ /* 0x000fe200078e02ff */
[----:B------:R-:W-:Y:S01]  /*1000*/  SEL R2, R2, R10, !P0 ;  /* 0x0000000a02027207 */ /* 0x000fe20004000000 */
[----:B------:R-:W-:Y:S01]  /*1010*/  IMAD R6, R6, c[0x0][0x190], RZ ;  /* 0x0000640006067a24 */ /* 0x000fe200078e02ff */
[----:B------:R-:W-:Y:S01]  /*1020*/  ISETP.NE.AND P0, PT, RZ, c[0x0][0x178], PT ;  /* 0x00005e00ff007a0c */ /* 0x000fe20003f05270 */
[----:B------:R-:W-:Y:S01]  /*1030*/  IMAD R7, R7, c[0x0][0x190], RZ ;  /* 0x0000640007077a24 */ /* 0x000fe200078e02ff */
[----:B------:R-:W-:Y:S01]  /*1040*/  LEA R36, P1, R4, c[0x0][0x168], 0x1 ;  /* 0x00005a0004247a11 */ /* 0x000fe200078208ff */
[----:B------:R-:W-:Y:S01]  /*1050*/  IMAD R25, R2, c[0x0][0x190], RZ ;  /* 0x0000640002197a24 */ /* 0x000fe200078e02ff */
[----:B------:R-:W-:Y:S01]  /*1060*/  LEA R34, P2, R5, c[0x0][0x168], 0x1 ;  /* 0x00005a0005227a11 */ /* 0x000fe200078408ff */
[----:B------:R-:W-:Y:S01]  /*1070*/  IMAD R8, R8, c[0x0][0x190], RZ ;  /* 0x0000640008087a24 */ /* 0x000fe200078e02ff */
[----:B------:R-:W-:Y:S01]  /*1080*/  LEA R32, P3, R6, c[0x0][0x168], 0x1 ;  /* 0x00005a0006207a11 */ /* 0x000fe200078608ff */
[----:B------:R-:W-:Y:S01]  /*1090*/  IMAD R9, R9, c[0x0][0x190], RZ ;  /* 0x0000640009097a24 */ /* 0x000fe200078e02ff */
[----:B------:R-:W-:Y:S01]  /*10a0*/  LEA R30, P4, R7, c[0x0][0x168], 0x1 ;  /* 0x00005a00071e7a11 */ /* 0x000fe200078808ff */
[----:B------:R-:W-:Y:S01]  /*10b0*/  CS2R R14, SRZ ;  /* 0x00000000000e7805 */ /* 0x000fe2000001ff00 */
[----:B------:R-:W-:Y:S01]  /*10c0*/  LEA R28, P5, R8, c[0x0][0x168], 0x1 ;  /* 0x00005a00081c7a11 */ /* 0x000fe200078a08ff */
[----:B------:R-:W-:Y:S01]  /*10d0*/  CS2R R16, SRZ ;  /* 0x0000000000107805 */ /* 0x000fe2000001ff00 */
[----:B------:R-:W-:-:S02]  /*10e0*/  LOP3.LUT R50, R13, 0x3fe, R50, 0x78, !PT ;  /* 0x000003fe0d327812 */ /* 0x000fc400078e7832 */
[----:B------:R-:W-:Y:S01]  /*10f0*/  @!P0 LOP3.LUT R11, RZ, c[0x0][0x178], RZ, 0x33, !PT ;  /* 0x00005e00ff0b8a12 */ /* 0x000fe200078e33ff */
[----:B------:R-:W-:Y:S01]  /*1100*/  CS2R R12, SRZ ;  /* 0x00000000000c7805 */ /* 0x000fe2000001ff00 */
[----:B------:R-:W-:Y:S02]  /*1110*/  LEA R38, P0, R39, c[0x0][0x168], 0x1 ;  /* 0x00005a0027267a11 */ /* 0x000fe400078008ff */
[----:B------:R-:W-:Y:S01]  /*1120*/  LEA.HI.X.SX32 R37, R4, c[0x0][0x16c], 0x1, P1 ;  /* 0x00005b0004257a11 */ /* 0x000fe200008f0eff */
[----:B------:R-:W-:Y:S01]  /*1130*/  IMAD R11, R11, c[0x0][0x184], RZ ;  /* 0x000061000b0b7a24 */ /* 0x000fe200078e02ff */
[----:B------:R-:W-:Y:S02]  /*1140*/  LEA.HI.X.SX32 R39, R39, c[0x0][0x16c], 0x1, P0 ;  /* 0x00005b0027277a11 */ /* 0x000fe400000f0eff */
[----:B------:R-:W-:Y:S02]  /*1150*/  LEA R24, P0, R25, c[0x0][0x168], 0x1 ;  /* 0x00005a0019187a11 */ /* 0x000fe400078008ff */
[----:B------:R-:W-:-:S02]  /*1160*/  LEA R2, P6, R11, c[0x0][0x160], 0x1 ;  /* 0x000058000b027a11 */ /* 0x000fc400078c08ff */
[----:B------:R-:W-:Y:S02]  /*1170*/  LEA.HI.X.SX32 R35, R5, c[0x0][0x16c], 0x1, P2 ;  /* 0x00005b0005237a11 */ /* 0x000fe400010f0eff */
[----:B------:R-:W-:Y:S02]  /*1180*/  LEA.HI.X.SX32 R3, R11, c[0x0][0x164], 0x1, P6 ;  /* 0x000059000b037a11 */ /* 0x000fe400030f0eff */
[----:B------:R-:W-:Y:S02]  /*1190*/  LEA R26, P6, R9, c[0x0][0x168], 0x1 ;  /* 0x00005a00091a7a11 */ /* 0x000fe400078c08ff */
[----:B------:R-:W-:Y:S02]  /*11a0*/  LEA.HI.X.SX32 R91, R6, c[0x0][0x16c], 0x1, P3 ;  /* 0x00005b00065b7a11 */ /* 0x000fe400018f0eff */
[----:B------:R-:W-:Y:S02]  /*11b0*/  LEA.HI.X.SX32 R89, R7, c[0x0][0x16c], 0x1, P4 ;  /* 0x00005b0007597a11 */ /* 0x000fe400020f0eff */
[----:B------:R-:W-:-:S02]  /*11c0*/  LEA.HI.X.SX32 R29, R8, c[0x0][0x16c], 0x1, P5 ;  /* 0x00005b00081d7a11 */ /* 0x000fc400028f0eff */
[----:B------:R-:W-:Y:S02]  /*11d0*/  LEA.HI.X.SX32 R27, R9, c[0x0][0x16c], 0x1, P6 ;  /* 0x00005b00091b7a11 */ /* 0x000fe400030f0eff */
[----:B------:R-:W-:Y:S02]  /*11e0*/  LEA.HI.X.SX32 R25, R25, c[0x0][0x16c], 0x1, P0 ;  /* 0x00005b0019197a11 */ /* 0x000fe400000f0eff */
.L_x_1:
[----:B------:R-:W-:Y:S01]  /*11f0*/  ISETP.GE.AND P0, PT, R41, UR4, PT ;  /* 0x0000000429007c0c */ /* 0x000fe2000bf06270 */
[----:B------:R-:W-:Y:S01]  /*1200*/  IMAD.WIDE R4, R55, 0x2, R2 ;  /* 0x0000000237047825 */ /* 0x000fe200078e0202 */
[----:B------:R-:W-:Y:S02]  /*1210*/  PRMT R21, RZ, 0x7610, R21 ;  /* 0x00007610ff157816 */ /* 0x000fe40000000015 */
[----:B------:R-:W-:Y:S01]  /*1220*/  ISETP.GE.AND P1, PT, R62, UR4, PT ;  /* 0x000000043e007c0c */ /* 0x000fe2000bf26270 */
[----:B------:R-:W-:Y:S01]  /*1230*/  IMAD.WIDE R8, R73, 0x2, R2 ;  /* 0x0000000249087825 */ /* 0x000fe200078e0202 */
[----:B------:R-:W-:-:S07]  /*1240*/  PRMT R23, RZ, 0x7610, R23 ;  /* 0x00007610ff177816 */ /* 0x000fce0000000017 */
[----:B------:R0:W2:Y:S01]  /*1250*/  @!P0 LDG.E.U16 R21, [R4.64] ;  /* 0x0000000604158981 */ /* 0x0000a2000c1e1500 */
[----:B------:R-:W-:Y:S01]  /*1260*/  ISETP.GE.AND P0, PT, R64, UR4, PT ;  /* 0x0000000440007c0c */ /* 0x000fe2000bf06270 */
[----:B------:R-:W-:Y:S01]  /*1270*/  IMAD.WIDE R6, R71, 0x2, R2 ;  /* 0x0000000247067825 */ /* 0x000fe200078e0202 */
[----:B------:R-:W-:Y:S01]  /*1280*/  PRMT R31, RZ, 0x7610, R31 ;  /* 0x00007610ff1f7816 */ /* 0x000fe2000000001f */
[----:B------:R1:W3:Y:S01]  /*1290*/  @!P1 LDG.E.U16 R23, [R8.64] ;  /* 0x0000000608179981 */ /* 0x0002e2000c1e1500 */
[----:B------:R-:W-:Y:S01]  /*12a0*/  ISETP.GE.AND P1, PT, R66, UR4, PT ;  /* 0x0000000442007c0c */ /* 0x000fe2000bf26270 */
[----:B------:R-:W-:Y:S01]  /*12b0*/  IMAD.WIDE R10, R69, 0x2, R2 ;  /* 0x00000002450a7825 */ /* 0x000fe200078e0202 */
[----:B------:R-:W-:-:S07]  /*12c0*/  PRMT R33, RZ, 0x7610, R33 ;  /* 0x00007610ff217816 */ /* 0x000fce0000000021 */
[----:B------:R4:W5:Y:S01]  /*12d0*/  @!P0 LDG.E.U16 R31, [R6.64] ;  /* 0x00000006061f8981 */ /* 0x000962000c1e1500 */
[----:B------:R-:W-:Y:S01]  /*12e0*/  ISETP.GE.AND P0, PT, R68, UR4, PT ;  /* 0x0000000444007c0c */ /* 0x000fe2000bf06270 */
[----:B0-----:R-:W-:Y:S01]  /*12f0*/  IMAD.WIDE R4, R67, 0x2, R2 ;  /* 0x0000000243047825 */ /* 0x001fe200078e0202 */
[----:B------:R-:W-:Y:S01]  /*1300*/  PRMT R75, RZ, 0x7610, R75 ;  /* 0x00007610ff4b7816 */ /* 0x000fe2000000004b */
[----:B------:R-:W2:Y:S01]  /*1310*/  @!P1 LDG.E.U16 R33, [R10.64] ;  /* 0x000000060a219981 */ /* 0x000ea2000c1e1500 */
[----:B------:R-:W-:Y:S01]  /*1320*/  PRMT R79, RZ, 0x7610, R79 ;  /* 0x00007610ff4f7816 */ /* 0x000fe2000000004f */
[----:B-1----:R-:W-:Y:S01]  /*1330*/  IMAD.WIDE R8, R63, 0x2, R2 ;  /* 0x000000023f087825 */ /* 0x002fe200078e0202 */
[----:B------:R-:W-:-:S07]  /*1340*/  ISETP.GE.AND P1, PT, R70, UR4, PT ;  /* 0x0000000446007c0c */ /* 0x000fce000bf26270 */
[----:B------:R0:W3:Y:S01]  /*1350*/  @!P0 LDG.E.U16 R75, [R4.64] ;  /* 0x00000006044b8981 */ /* 0x0000e2000c1e1500 */
[----:B------:R-:W-:Y:S01]  /*1360*/  ISETP.GE.AND P0, PT, R72, UR4, PT ;  /* 0x0000000448007c0c */ /* 0x000fe2000bf06270 */
[----:B----4-:R-:W-:Y:S01]  /*1370*/  IMAD.WIDE R6, R65, 0x2, R2 ;  /* 0x0000000241067825 */ /* 0x010fe200078e0202 */
[----:B------:R-:W-:Y:S02]  /*1380*/  PRMT R77, RZ, 0x7610, R77 ;  /* 0x00007610ff4d7816 */ /* 0x000fe4000000004d */
[----:B------:R-:W-:-:S04]  /*1390*/  PRMT R81, RZ, 0x7610, R81 ;  /* 0x00007610ff517816 */ /* 0x000fc80000000051 */
[----:B------:R1:W4:Y:S05]  /*13a0*/  @!P1 LDG.E.U16 R77, [R6.64] ;  /* 0x00000006064d9981 */ /* 0x00032a000c1e1500 */
[----:B------:R1:W4:Y:S01]  /*13b0*/  @!P0 LDG.E.U16 R79, [R8.64] ;  /* 0x00000006084f8981 */ /* 0x000322000c1e1500 */
[----:B------:R-:W-:Y:S01]  /*13c0*/  ISETP.GE.AND P0, PT, R74, UR4, PT ;  /* 0x000000044a007c0c */ /* 0x000fe2000bf06270 */
[----:B0-----:R-:W-:Y:S01]  /*13d0*/  IMAD.WIDE R4, R61, 0x2, R2 ;  /* 0x000000023d047825 */ /* 0x001fe200078e0202 */
[----:B------:R-:W-:-:S11]  /*13e0*/  ISETP.GE.AND P1, PT, R40, UR4, PT ;  /* 0x0000000428007c0c */ /* 0x000fd6000bf26270 */
[----:B------:R0:W4:Y:S01]  /*13f0*/  @!P0 LDG.E.U16 R81, [R4.64] ;  /* 0x0000000604518981 */ /* 0x000122000c1e1500 */
[----:B------:R-:W-:Y:S01]  /*1400*/  PRMT R83, RZ, 0x7610, R83 ;  /* 0x00007610ff537816 */ /* 0x000fe20000000053 */
[C---:B-1----:R-:W-:Y:S02]  /*1410*/  IMAD.WIDE R6, R53.reuse, 0x2, R24 ;  /* 0x0000000235067825 */ /* 0x042fe400078e0218 */
[----:B------:R-:W-:Y:S01]  /*1420*/  BAR.SYNC.DEFER_BLOCKING 0x0 ;  /* 0x0000000000007b1d */ /* 0x000fe20000010000 */
[----:B------:R-:W-:Y:S01]  /*1430*/  PRMT R85, RZ, 0x7610, R85 ;  /* 0x00007610ff557816 */ /* 0x000fe20000000055 */
[----:B------:R-:W-:Y:S01]  /*1440*/  IMAD.WIDE R8, R53, 0x2, R26 ;  /* 0x0000000235087825 */ /* 0x000fe200078e021a */
[----:B------:R-:W-:-:S03]  /*1450*/  PRMT R87, RZ, 0x7610, R87 ;  /* 0x00007610ff577816 */ /* 0x000fc60000000057 */
[C---:B0-----:R-:W-:Y:S01]  /*1460*/  IMAD.WIDE R4, R53.reuse, 0x2, R28 ;  /* 0x0000000235047825 */ /* 0x041fe200078e021c */
[----:B------:R-:W-:Y:S02]  /*1470*/  PRMT R93, RZ, 0x7610, R93 ;  /* 0x00007610ff5d7816 */ /* 0x000fe4000000005d */
[----:B------:R-:W-:Y:S01]  /*1480*/  PRMT R95, RZ, 0x7610, R95 ;  /* 0x00007610ff5f7816 */ /* 0x000fe2000000005f */
[----:B------:R0:W4:Y:S04]  /*1490*/  @!P1 LDG.E.U16 R83, [R6.64] ;  /* 0x0000000606539981 */ /* 0x000128000c1e1500 */
[----:B------:R1:W4:Y:S04]  /*14a0*/  @!P1 LDG.E.U16 R85, [R8.64] ;  /* 0x0000000608559981 */ /* 0x000328000c1e1500 */
[----:B------:R0:W4:Y:S01]  /*14b0*/  @!P1 LDG.E.U16 R87, [R4.64] ;  /* 0x0000000604579981 */ /* 0x000122000c1e1500 */
[----:B-1----:R-:W-:-:S04]  /*14c0*/  IMAD.WIDE R8, R53, 0x2, R34 ;  /* 0x0000000235087825 */ /* 0x002fc800078e0222 */
[----:B0-----:R-:W-:Y:S01]  /*14d0*/  IMAD.WIDE R4, R53, 0x2, R38 ;  /* 0x0000000235047825 */ /* 0x001fe200078e0226 */
[----:B------:R-:W4:Y:S04]  /*14e0*/  @!P1 LDG.E.U16 R93, [R8.64] ;  /* 0x00000006085d9981 */ /* 0x000f28000c1e1500 */
[----:B-----5:R0:W-:Y:S04]  /*14f0*/  STS.U16 [R50+0x800], R31 ;  /* 0x0008001f32007388 */ /* 0x0201e80000000400 */
[----:B--2---:R1:W-:Y:S04]  /*1500*/  STS.U16 [R50+0xc00], R33 ;  /* 0x000c002132007388 */ /* 0x0043e80000000400 */
[----:B------:R-:W-:Y:S01]  /*1510*/  STS.U16 [R50], R21 ;  /* 0x0000001532007388 */ /* 0x000fe20000000400 */
[--C-:B0-----:R-:W-:Y:S01]  /*1520*/  IMAD.MOV.U32 R31, RZ, RZ, R89.reuse ;  /* 0x000000ffff1f7224 */ /* 0x101fe200078e0059 */
[----:B------:R-:W-:-:S03]  /*1530*/  PRMT R89, RZ, 0x7610, R89 ;  /* 0x00007610ff597816 */ /* 0x000fc60000000059 */
[C---:B------:R-:W-:Y:S01]  /*1540*/  IMAD.WIDE R6, R53.reuse, 0x2, R30 ;  /* 0x0000000235067825 */ /* 0x040fe200078e021e */
[----:B---3--:R0:W-:Y:S03]  /*1550*/  STS.U16 [R50+0x1000], R75 ;  /* 0x0010004b32007388 */ /* 0x0081e60000000400 */
[--C-:B-1----:R-:W-:Y:S01]  /*1560*/  IMAD.MOV.U32 R33, RZ, RZ, R91.reuse ;  /* 0x000000ffff217224 */ /* 0x102fe200078e005b */
[----:B------:R1:W2:Y:S01]  /*1570*/  @!P1 LDG.E.U16 R89, [R6.64] ;  /* 0x0000000606599981 */ /* 0x0002a2000c1e1500 */
[----:B------:R-:W-:Y:S02]  /*1580*/  PRMT R91, RZ, 0x7610, R91 ;  /* 0x00007610ff5b7816 */ /* 0x000fe4000000005b */
[----:B------:R-:W-:Y:S01]  /*1590*/  IMAD.WIDE R10, R53, 0x2, R32 ;  /* 0x00000002350a7825 */ /* 0x000fe200078e0220 */
[----:B0-----:R-:W-:-:S04]  /*15a0*/  PRMT R75, RZ, 0x7610, R75 ;  /* 0x00007610ff4b7816 */ /* 0x001fc8000000004b */
[----:B------:R-:W3:Y:S01]  /*15b0*/  @!P1 LDG.E.U16 R91, [R10.64] ;  /* 0x000000060a5b9981 */ /* 0x000ee2000c1e1500 */
[----:B-1----:R-:W-:-:S03]  /*15c0*/  IMAD.WIDE R6, R53, 0x2, R36 ;  /* 0x0000000235067825 */ /* 0x002fc600078e0224 */
[----:B------:R-:W5:Y:S04]  /*15d0*/  @!P1 LDG.E.U16 R75, [R4.64] ;  /* 0x00000006044b9981 */ /* 0x000f68000c1e1500 */
[----:B------:R-:W5:Y:S04]  /*15e0*/  @!P1 LDG.E.U16 R95, [R6.64] ;  /* 0x00000006065f9981 */ /* 0x000f68000c1e1500 */
[----:B------:R-:W-:Y:S04]  /*15f0*/  STS.U16 [R50+0x400], R23 ;  /* 0x0004001732007388 */ /* 0x000fe80000000400 */
[----:B----4-:R-:W-:Y:S04]  /*1600*/  STS.U16 [R50+0x1400], R77 ;  /* 0x0014004d32007388 */ /* 0x010fe80000000400 */
[----:B------:R-:W-:Y:S04]  /*1610*/  STS.U16 [R50+0x1800], R79 ;  /* 0x0018004f32007388 */ /* 0x000fe80000000400 */
[----:B------:R-:W-:Y:S04]  /*1620*/  STS.U16 [R50+0x1c00], R81 ;  /* 0x001c005132007388 */ /* 0x000fe80000000400 */
[----:B------:R-:W-:Y:S04]  /*1630*/  STS.U16 [R50+0x2000], R83 ;  /* 0x0020005332007388 */ /* 0x000fe80000000400 */
[----:B------:R-:W-:Y:S04]  /*1640*/  STS.U16 [R50+0x2400], R85 ;  /* 0x0024005532007388 */ /* 0x000fe80000000400 */
[----:B------:R-:W-:Y:S04]  /*1650*/  STS.U16 [R50+0x2800], R87 ;  /* 0x0028005732007388 */ /* 0x000fe80000000400 */
[----:B------:R-:W-:Y:S01]  /*1660*/  STS.U16 [R50+0x3400], R93 ;  /* 0x0034005d32007388 */ /* 0x000fe20000000400 */
[----:B------:R-:W-:-:S04]  /*1670*/  IADD3 R54, R54, -0x1, RZ ;  /* 0xffffffff36367810 */ /* 0x000fc80007ffe0ff */
[----:B------:R-:W-:Y:S01]  /*1680*/  ISETP.NE.U32.AND P0, PT, R54, RZ, PT ;  /* 0x000000ff3600720c */ /* 0x000fe20003f05070 */
[----:B------:R-:W-:Y:S01]  /*1690*/  IMAD.WIDE R32, R57, 0x2, R32 ;  /* 0x0000000239207825 */ /* 0x000fe200078e0220 */
[----:B------:R-:W-:-:S03]  /*16a0*/  UIADD3 UR4, UR4, -0x40, URZ ;  /* 0xffffffc004047890 */ /* 0x000fc6000fffe03f */
[----:B------:R-:W-:-:S04]  /*16b0*/  IMAD.WIDE R30, R57, 0x2, R30 ;  /* 0x00000002391e7825 */ /* 0x000fc800078e021e */
[----:B------:R-:W-:-:S04]  /*16c0*/  IMAD.WIDE R38, R57, 0x2, R38 ;  /* 0x0000000239267825 */ /* 0x000fc800078e0226 */
[----:B------:R-:W-:-:S04]  /*16d0*/  IMAD.WIDE R36, R57, 0x2, R36 ;  /* 0x0000000239247825 */ /* 0x000fc800078e0224 */
[----:B------:R-:W-:-:S04]  /*16e0*/  IMAD.WIDE R34, R57, 0x2, R34 ;  /* 0x0000000239227825 */ /* 0x000fc800078e0222 */
[----:B------:R-:W-:-:S04]  /*16f0*/  IMAD.WIDE R28, R57, 0x2, R28 ;  /* 0x00000002391c7825 */ /* 0x000fc800078e021c */
[----:B------:R-:W-:-:S04]  /*1700*/  IMAD.WIDE R26, R57, 0x2, R26 ;  /* 0x00000002391a7825 */ /* 0x000fc800078e021a */
[----:B------:R-:W-:-:S04]  /*1710*/  IMAD.WIDE R24, R57, 0x2, R24 ;  /* 0x0000000239187825 */ /* 0x000fc800078e0218 */
[----:B------:R-:W-:Y:S01]  /*1720*/  IMAD.WIDE R2, R59, 0x2, R2 ;  /* 0x000000023b027825 */ /* 0x000fe200078e0202 */
[----:B--2---:R-:W-:Y:S04]  /*1730*/  STS.U16 [R50+0x2c00], R89 ;  /* 0x002c005932007388 */ /* 0x004fe80000000400 */
[----:B---3--:R-:W-:Y:S04]  /*1740*/  STS.U16 [R50+0x3000], R91 ;  /* 0x0030005b32007388 */ /* 0x008fe80000000400 */
[----:B-----5:R-:W-:Y:S04]  /*1750*/  STS.U16 [R50+0x3c00], R75 ;  /* 0x003c004b32007388 */ /* 0x020fe80000000400 */
[----:B------:R-:W-:Y:S04]  /*1760*/  STS.U16 [R50+0x3800], R95 ;  /* 0x0038005f32007388 */ /* 0x000fe80000000400 */
[----:B------:R-:W-:Y:S06]  /*1770*/  BAR.SYNC.DEFER_BLOCKING 0x0 ;  /* 0x0000000000007b1d */ /* 0x000fec0000010000 */
[----:B------:R-:W-:Y:S04]  /*1780*/  LDSM.16.MT88.4 R20, [R51] ;  /* 0x000000003314783b */ /* 0x000fe80000004200 */
[----:B------:R-:W0:Y:S04]  /*1790*/  LDSM.16.M88.4 R4, [R52+0x2000] ;  /* 0x002000003404783b */ /* 0x000e280000000200 */
[----:B------:R-:W1:Y:S01]  /*17a0*/  LDSM.16.M88.4 R8, [R52+0x3000] ;  /* 0x003000003408783b */ /* 0x000e620000000200 */
[C---:B0-----:R-:W-:Y:S08]  /*17b0*/  HMMA.16816.F32 R12, R20.reuse, R4, R12 ;  /* 0x00000004140c723c */ /* 0x041ff0000000180c */
[----:B-1----:R-:W-:Y:S01]  /*17c0*/  HMMA.16816.F32 R16, R20, R8, R16 ;  /* 0x000000081410723c */ /* 0x002fe20000001810 */
[----:B------:R-:W0:Y:S11]  /*17d0*/  LDSM.16.MT88.4 R20, [R51+0x800] ;  /* 0x000800003314783b */ /* 0x000e360000004200 */
[----:B------:R-:W-:Y:S04]  /*17e0*/  @!UPT UIADD3 URZ, URZ, URZ, URZ ;  /* 0x0000003f3f3ff290 */ /* 0x000fe8000fffe03f */
[C---:B0-----:R-:W-:Y:S01]  /*17f0*/  HMMA.16816.F32 R12, R20.reuse, R6, R12 ;  /* 0x00000006140c723c */ /* 0x041fe2000000180c */
[----:B------:R-:W-:Y:S07]  /*1800*/  LDSM.16.M88.4 R4, [R56+0x2000] ;  /* 0x002000003804783b */ /* 0x000fee0000000200 */
[----:B------:R-:W-:Y:S01]  /*1810*/  HMMA.16816.F32 R16, R20, R10, R16 ;  /* 0x0000000a1410723c */ /* 0x000fe20000001810 */
[----:B------:R-:W0:Y:S04]  /*1820*/  LDSM.16.MT88.4 R20, [R51+0x1000] ;  /* 0x001000003314783b */ /* 0x000e280000004200 */
[----:B------:R-:W1:Y:S11]  /*1830*/  LDSM.16.M88.4 R8, [R56+0x3000] ;  /* 0x003000003808783b */ /* 0x000e760000000200 */
[C---:B0-----:R-:W-:Y:S08]  /*1840*/  HMMA.16816.F32 R12, R20.reuse, R4, R12 ;  /* 0x00000004140c723c */ /* 0x041ff0000000180c */
[----:B-1----:R-:W-:Y:S01]  /*1850*/  HMMA.16816.F32 R16, R20, R8, R16 ;  /* 0x000000081410723c */ /* 0x002fe20000001810 */
[----:B------:R-:W0:Y:S01]  /*1860*/  LDSM.16.MT88.4 R20, [R51+0x1800] ;  /* 0x001800003314783b */ /* 0x000e220000004200 */
[----:B------:R-:W-:-:S02]  /*1870*/  IMAD.MOV.U32 R91, RZ, RZ, R33 ;  /* 0x000000ffff5b7224 */ /* 0x000fc400078e0021 */
[----:B------:R-:W-:Y:S11]  /*1880*/  IMAD.MOV.U32 R89, RZ, RZ, R31 ;  /* 0x000000ffff597224 */ /* 0x000ff600078e001f */
[----:B------:R-:W-:Y:S01]  /*1890*/  @!UPT UIADD3 URZ, URZ, URZ, URZ ;  /* 0x0000003f3f3ff290 */ /* 0x000fe2000fffe03f */
[C---:B0-----:R-:W-:Y:S08]  /*18a0*/  HMMA.16816.F32 R12, R20.reuse, R6, R12 ;  /* 0x00000006140c723c */ /* 0x041ff0000000180c */
[----:B------:R-:W-:Y:S01]  /*18b0*/  HMMA.16816.F32 R16, R20, R10, R16 ;  /* 0x0000000a1410723c */ /* 0x000fe20000001810 */
[----:B------:R-:W-:Y:S07]  /*18c0*/  @P0 BRA `(.L_x_1) ;  /* 0xfffff92000000947 */ /* 0x000fee000383ffff */
[----:B------:R-:W-:-:S15]  /*18d0*/  NOP ;  /* 0x0000000000007918 */ /* 0x000fde0000000000 */
[----:B------:R-:W-:-:S01]  /*18e0*/  NOP ;  /* 0x0000000000007918 */ /* 0x000fc20000000000 */
[----:B------:R-:W-:Y:S02]  /*18f0*/  F2FP.PACK_AB R15, R19, R15 ;  /* 0x0000000f130f723e */ /* 0x000fe400000000ff */
[----:B------:R-:W-:-:S02]  /*1900*/  F2FP.PACK_AB R14, R18, R14 ;  /* 0x0000000e120e723e */ /* 0x000fc400000000ff */
[----:B------:R-:W-:Y:S02]  /*1910*/  F2FP.PACK_AB R13, R17, R13 ;  /* 0x0000000d110d723e */ /* 0x000fe400000000ff */
[----:B------:R-:W-:-:S07]  /*1920*/  F2FP.PACK_AB R12, R16, R12 ;  /* 0x0000000c100c723e */ /* 0x000fce00000000ff */
.L_x_0:
[----:B------:R-:W-:Y:S01]  /*1930*/  BAR.SYNC.DEFER_BLOCKING 0x0 ;  /* 0x0000000000007b1d */ /* 0x000fe20000010000 */
[----:B------:R-:W-:Y:S01]  /*1940*/  IMAD.SHL.U32 R3, R0, 0x10, RZ ;  /* 0x0000001000037824 */ /* 0x000fe200078e00ff */
[----:B------:R-:W-:Y:S01]  /*1950*/  LOP3.LUT R42, R42, 0x1060, RZ, 0xc0, !PT ;  /* 0x000010602a2a7812 */ /* 0x000fe200078ec0ff */
[C---:B------:R-:W-:Y:S01]  /*1960*/  IMAD.SHL.U32 R4, R0.reuse, 0x100, RZ ;  /* 0x0000010000047824 */ /* 0x040fe200078e00ff */
[C---:B------:R-:W-:Y:S01]  /*1970*/  LOP3.LUT R2, R0.reuse, 0x1c, RZ, 0xc0, !PT ;  /* 0x0000001c00027812 */ /* 0x040fe200078ec0ff */
[C---:B------:R-:W-:Y:S01]  /*1980*/  IMAD.SHL.U32 R7, R0.reuse, 0x4, RZ ;  /* 0x0000000400077824 */ /* 0x040fe200078e00ff */
[----:B------:R-:W-:Y:S01]  /*1990*/  LOP3.LUT R5, R0, 0x180, RZ, 0xc0, !PT ;  /* 0x0000018000057812 */ /* 0x000fe200078ec0ff */
[----:B------:R-:W-:Y:S01]  /*19a0*/  IMAD R11, R60, c[0x0][0x198], RZ ;  /* 0x000066003c0b7a24 */ /* 0x000fe200078e02ff */
[----:B------:R-:W-:-:S02]  /*19b0*/  LOP3.LUT R3, R42, 0x600, R3, 0xf8, !PT ;  /* 0x000006002a037812 */ /* 0x000fc400078ef803 */
[----:B------:R-:W-:Y:S02]  /*19c0*/  LEA.HI R2, R5, R2, RZ, 0x1f ;  /* 0x0000000205027211 */ /* 0x000fe400078ff8ff */
[----:B------:R-:W-:Y:S02]  /*19d0*/  LOP3.LUT R4, R4, 0x1800, RZ, 0xc0, !PT ;  /* 0x0000180004047812 */ /* 0x000fe400078ec0ff */
[----:B------:R-:W-:Y:S02]  /*19e0*/  LOP3.LUT R2, R3, R2, RZ, 0x3c, !PT ;  /* 0x0000000203027212 */ /* 0x000fe400078e3cff */
[----:B------:R-:W-:Y:S02]  /*19f0*/  SHF.R.U32.HI R5, RZ, 0x2, R5 ;  /* 0x00000002ff057819 */ /* 0x000fe40000011605 */
[----:B------:R-:W-:Y:S02]  /*1a00*/  LOP3.LUT R0, R2, 0x20, RZ, 0x3c, !PT ;  /* 0x0000002002007812 */ /* 0x000fe400078e3cff */
[----:B------:R-:W-:-:S02]  /*1a10*/  LOP3.LUT R4, R4, 0x1fc, R7, 0xf8, !PT ;  /* 0x000001fc04047812 */ /* 0x000fc400078ef807 */
[C---:B------:R-:W-:Y:S01]  /*1a20*/  ISETP.GE.AND P0, PT, R49.reuse, c[0x0][0x178], PT ;  /* 0x00005e0031007a0c */ /* 0x040fe20003f06270 */
[----:B------:R-:W-:Y:S01]  /*1a30*/  IMAD R49, R49, c[0x0][0x194], RZ ;  /* 0x0000650031317a24 */ /* 0x000fe200078e02ff */
[----:B------:R0:W-:Y:S01]  /*1a40*/  STS [R2], R12 ;  /* 0x0000000c02007388 */ /* 0x0001e20000000800 */
[----:B------:R-:W-:Y:S02]  /*1a50*/  LOP3.LUT R6, R4, R5, RZ, 0x3c, !PT ;  /* 0x0000000504067212 */ /* 0x000fe400078e3cff */
[C---:B------:R-:W-:Y:S01]  /*1a60*/  ISETP.LT.AND P1, PT, R43.reuse, c[0x0][0x17c], !P0 ;  /* 0x00005f002b007a0c */ /* 0x040fe20004721270 */
[----:B------:R1:W-:Y:S01]  /*1a70*/  STS [R2+0x100], R13 ;  /* 0x0001000d02007388 */ /* 0x0003e20000000800 */
[----:B------:R-:W-:Y:S01]  /*1a80*/  IMAD R43, R43, c[0x0][0x198], RZ ;  /* 0x000066002b2b7a24 */ /* 0x000fe200078e02ff */
[C---:B------:R-:W-:Y:S01]  /*1a90*/  ISETP.LT.AND P4, PT, R44.reuse, c[0x0][0x17c], !P0 ;  /* 0x00005f002c007a0c */ /* 0x040fe20004781270 */
[----:B------:R-:W-:Y:S01]  /*1aa0*/  IMAD R44, R44, c[0x0][0x198], RZ ;  /* 0x000066002c2c7a24 */ /* 0x000fe200078e02ff */
[----:B------:R2:W-:Y:S01]  /*1ab0*/  STS [R0+0x800], R14 ;  /* 0x0008000e00007388 */ /* 0x0005e20000000800 */
[C---:B------:R-:W-:Y:S01]  /*1ac0*/  ISETP.LT.AND P5, PT, R45.reuse, c[0x0][0x17c], !P0 ;  /* 0x00005f002d007a0c */ /* 0x040fe200047a1270 */
[----:B------:R-:W-:Y:S01]  /*1ad0*/  IMAD R45, R45, c[0x0][0x198], RZ ;  /* 0x000066002d2d7a24 */ /* 0x000fe200078e02ff */
[----:B0-----:R-:W-:Y:S01]  /*1ae0*/  LEA R12, P2, R49, c[0x0][0x170], 0x1 ;  /* 0x00005c00310c7a11 */ /* 0x001fe200078408ff */
[----:B------:R0:W-:Y:S01]  /*1af0*/  STS [R0+0x900], R15 ;  /* 0x0009000f00007388 */ /* 0x0001e20000000800 */
[----:B-1----:R-:W-:-:S03]  /*1b00*/  IMAD R13, R48, c[0x0][0x198], RZ ;  /* 0x00006600300d7a24 */ /* 0x002fc600078e02ff */
[----:B------:R-:W-:Y:S01]  /*1b10*/  BAR.SYNC.DEFER_BLOCKING 0x0 ;  /* 0x0000000000007b1d */ /* 0x000fe20000010000 */
[-C--:B------:R-:W-:Y:S02]  /*1b20*/  LEA R4, P3, R44, R12.reuse, 0x1 ;  /* 0x0000000c2c047211 */ /* 0x080fe400078608ff */
[----:B--2---:R-:W-:Y:S02]  /*1b30*/  LEA.HI.X.SX32 R14, R49, c[0x0][0x174], 0x1, P2 ;  /* 0x00005d00310e7a11 */ /* 0x004fe400010f0eff */
[C---:B------:R-:W-:Y:S01]  /*1b40*/  LEA R2, P2, R43.reuse, R12, 0x1 ;  /* 0x0000000c2b027211 */ /* 0x040fe200078408ff */
[----:B0-----:R-:W-:Y:S01]  /*1b50*/  IMAD R0, R58, c[0x0][0x198], RZ ;  /* 0x000066003a007a24 */ /* 0x001fe200078e02ff */
[-C--:B------:R-:W-:Y:S02]  /*1b60*/  LEA.HI.X.SX32 R5, R44, R14.reuse, 0x1, P3 ;  /* 0x0000000e2c057211 */ /* 0x080fe400018f0eff */
[----:B------:R-:W-:Y:S02]  /*1b70*/  LEA.HI.X.SX32 R3, R43, R14, 0x1, P2 ;  /* 0x0000000e2b037211 */ /* 0x000fe400010f0eff */
[C---:B------:R-:W-:Y:S01]  /*1b80*/  ISETP.LT.AND P3, PT, R47.reuse, c[0x0][0x17c], !P0 ;  /* 0x00005f002f007a0c */ /* 0x040fe20004761270 */
[----:B------:R-:W-:Y:S01]  /*1b90*/  IMAD R47, R47, c[0x0][0x198], RZ ;  /* 0x000066002f2f7a24 */ /* 0x000fe200078e02ff */
[----:B------:R-:W0:Y:S04]  /*1ba0*/  LDS R17, [R6] ;  /* 0x0000000006117984 */ /* 0x000e280000000800 */
[----:B------:R-:W1:Y:S04]  /*1bb0*/  LDS R19, [R6+0x200] ;  /* 0x0002000006137984 */ /* 0x000e680000000800 */
[----:B------:R-:W2:Y:S04]  /*1bc0*/  LDS R15, [R6+0x400] ;  /* 0x00040000060f7984 */ /* 0x000ea80000000800 */
[----:B------:R3:W4:Y:S02]  /*1bd0*/  LDS R21, [R6+0x600] ;  /* 0x0006000006157984 */ /* 0x0007240000000800 */
[----:B---3--:R-:W-:-:S04]  /*1be0*/  LEA R6, P6, R45, R12, 0x1 ;  /* 0x0000000c2d067211 */ /* 0x008fc800078c08ff */
[----:B------:R-:W-:Y:S02]  /*1bf0*/  LEA.HI.X.SX32 R7, R45, R14, 0x1, P6 ;  /* 0x0000000e2d077211 */ /* 0x000fe400030f0eff */
[----:B------:R-:W-:-:S04]  /*1c00*/  LEA R8, P6, R0, R12, 0x1 ;  /* 0x0000000c00087211 */ /* 0x000fc800078c08ff */
[----:B------:R-:W-:Y:S01]  /*1c10*/  LEA.HI.X.SX32 R9, R0, R14, 0x1, P6 ;  /* 0x0000000e00097211 */ /* 0x000fe200030f0eff */
[----:B0-----:R0:W-:Y:S04]  /*1c20*/  @P1 STG.E.U16 [R2.64], R17 ;  /* 0x0000001102001986 */ /* 0x0011e8000c101506 */
[----:B-1----:R1:W-:Y:S01]  /*1c30*/  @P4 STG.E.U16 [R4.64], R19 ;  /* 0x0000001304004986 */ /* 0x0023e2000c101506 */
[C---:B------:R-:W-:Y:S01]  /*1c40*/  ISETP.LT.AND P4, PT, R46.reuse, c[0x0][0x17c], !P0 ;  /* 0x00005f002e007a0c */ /* 0x040fe20004781270 */
[----:B------:R-:W-:Y:S01]  /*1c50*/  IMAD R46, R46, c[0x0][0x198], RZ ;  /* 0x000066002e2e7a24 */ /* 0x000fe200078e02ff */
[----:B--2---:R-:W-:Y:S01]  /*1c60*/  PRMT R0, R15, 0x7632, R0 ;  /* 0x000076320f007816 */ /* 0x004fe20000000000 */
[----:B------:R2:W-:Y:S03]  /*1c70*/  @P5 STG.E.U16 [R6.64], R15 ;  /* 0x0000000f06005986 */ /* 0x0005e6000c101506 */
[----:B0-----:R-:W-:-:S02]  /*1c80*/  LEA R2, P1, R46, R12, 0x1 ;  /* 0x0000000c2e027211 */ /* 0x001fc400078208ff */
[----:B------:R-:W-:Y:S02]  /*1c90*/  PRMT R17, R17, 0x7632, R17 ;  /* 0x0000763211117816 */ /* 0x000fe40000000011 */
[----:B-1----:R-:W-:Y:S02]  /*1ca0*/  LEA R4, P2, R47, R12, 0x1 ;  /* 0x0000000c2f047211 */ /* 0x002fe400078408ff */
[----:B------:R-:W-:Y:S02]  /*1cb0*/  LEA.HI.X.SX32 R3, R46, R14, 0x1, P1 ;  /* 0x0000000e2e037211 */ /* 0x000fe400008f0eff */
[----:B------:R-:W-:Y:S02]  /*1cc0*/  LEA R10, P1, R11, R12, 0x1 ;  /* 0x0000000c0b0a7211 */ /* 0x000fe400078208ff */
[----:B------:R-:W-:Y:S01]  /*1cd0*/  LEA.HI.X.SX32 R5, R47, R14, 0x1, P2 ;  /* 0x0000000e2f057211 */ /* 0x000fe200010f0eff */
[----:B----4-:R2:W-:Y:S01]  /*1ce0*/  @P4 STG.E.U16 [R2.64], R21 ;  /* 0x0000001502004986 */ /* 0x0105e2000c101506 */
[----:B------:R-:W-:-:S02]  /*1cf0*/  ISETP.LT.AND P2, PT, R58, c[0x0][0x17c], !P0 ;  /* 0x00005f003a007a0c */ /* 0x000fc40004741270 */
[----:B------:R-:W-:Y:S01]  /*1d00*/  LEA.HI.X.SX32 R11, R11, R14, 0x1, P1 ;  /* 0x0000000e0b0b7211 */ /* 0x000fe200008f0eff */
[----:B------:R2:W-:Y:S01]  /*1d10*/  @P3 STG.E.U16 [R4.64], R17 ;  /* 0x0000001104003986 */ /* 0x0005e2000c101506 */
[----:B------:R-:W-:Y:S02]  /*1d20*/  ISETP.LT.AND P1, PT, R60, c[0x0][0x17c], !P0 ;  /* 0x00005f003c007a0c */ /* 0x000fe40004721270 */
[----:B------:R-:W-:Y:S02]  /*1d30*/  ISETP.LT.AND P0, PT, R48, c[0x0][0x17c], !P0 ;  /* 0x00005f0030007a0c */ /* 0x000fe40004701270 */
[----:B------:R-:W-:Y:S02]  /*1d40*/  PRMT R19, R19, 0x7632, R19 ;  /* 0x0000763213137816 */ /* 0x000fe40000000013 */
[----:B------:R-:W-:-:S03]  /*1d50*/  LEA R12, P6, R13, R12, 0x1 ;  /* 0x0000000c0d0c7211 */ /* 0x000fc600078c08ff */
[----:B------:R2:W-:Y:S01]  /*1d60*/  @P2 STG.E.U16 [R8.64], R19 ;  /* 0x0000001308002986 */ /* 0x0005e2000c101506 */
[----:B------:R-:W-:-:S03]  /*1d70*/  LEA.HI.X.SX32 R13, R13, R14, 0x1, P6 ;  /* 0x0000000e0d0d7211 */ /* 0x000fc600030f0eff */
[----:B------:R2:W-:Y:S02]  /*1d80*/  @P1 STG.E.U16 [R10.64], R0 ;  /* 0x000000000a001986 */ /* 0x0005e4000c101506 */
[----:B------:R-:W-:Y:S05]  /*1d90*/  @!P0 EXIT ;  /* 0x000000000000894d */ /* 0x000fea0003800000 */
[----:B--2---:R-:W-:-:S05]  /*1da0*/  PRMT R6, R21, 0x7632, R6 ;  /* 0x0000763215067816 */ /* 0x004fca0000000006 */
[----:B------:R-:W-:Y:S01]  /*1db0*/  STG.E.U16 [R12.64], R6 ;  /* 0x000000060c007986 */ /* 0x000fe2000c101506 */
[----:B------:R-:W-:Y:S05]  /*1dc0*/  EXIT ;  /* 0x000000000000794d */ /* 0x000fea0003800000 */
.L_x_2:
[----:B------:R-:W-:-:S00]  /*1dd0*/  BRA `(.L_x_2) ;  /* 0xfffffff000007947 */ /* 0x000fc0000383ffff */
[----:B------:R-:W-:-:S00]  /*1de0*/  NOP ;  /* 0x0000000000007918 */ /* 0x000fc00000000000 */
        /* <DEDUP_REMOVED lines=9> */
.L_x_3:


//--------------------- .nv.shared.matmul_kernel  --------------------------
	.section	.nv.shared.matmul_kernel,"aw",@nobits
	.sectionflags	@""
	.align	16
